	.target	sm_100a

	.elftype	@"ET_EXEC"


//--------------------- .note.nv.tkinfo           --------------------------
	.section	.note.nv.tkinfo,"",@"SHT_NOTE"
	.sectionflags	@"SHF_NOTE_NV_TKINFO"
	.tkinfo
        /*0018*/ 	.word	0x00000002
        /*0030*/ 	.string	""
        /*0030*/ 	.string	"ptxas"
        /*0030*/ 	.string	"Cuda compilation tools, release 13.0, V13.0.88"
        /*0030*/ 	.string	"Build cuda_13.0.r13.0/compiler.36424714_0"
        /*0030*/ 	.string	"-arch sm_100a -m 64 "



//--------------------- .note.nv.cuinfo           --------------------------
	.section	.note.nv.cuinfo,"",@"SHT_NOTE"
	.sectionflags	@"SHF_NOTE_NV_CUINFO"
        /*0018*/ 	.short	0x0002
        /*001a*/ 	.short	0x0064
        /*001c*/ 	.short	0x0082
	.zero		2


//--------------------- .nv.info                  --------------------------
	.section	.nv.info,"",@"SHT_CUDA_INFO"
	.align	4


	//----- nvinfo : EIATTR_REGCOUNT
	.align		4
        /*0000*/ 	.byte	0x04, 0x2f
        /*0002*/ 	.short	(.L_19 - .L_18)
	.align		4
.L_18:
        /*0004*/ 	.word	index@(_ZN7cutlass13device_kernelINS_4gemm6kernel13GemmUniversalIN4cute5tupleIJiiiiEEENS1_10collective13CollectiveMmaINS1_35MainloopSm100TmaUmmaWarpSpecializedILi88ELi2ELi4ENS5_IJNS4_1CILi1EEESB_SB_EEEEENS5_IJNSA_ILi64EEENSA_ILi16EEESF_EEENS_6half_tENS5_IJlSB_lEEESH_SI_NS4_8TiledMMAINS4_8MMA_AtomIJNS4_20SM100_MMA_F16BF16_SSISH_SH_fLi64ELi16ELNS4_4UMMA5MajorE0ELSN_0ELNSM_7ScaleInE0ELSO_0EEEEEENS4_6LayoutISC_NS5_IJNSA_ILi0EEESS_SS_EEEEENS5_IJNS4_10UnderscoreESV_SV_EEEEENS4_13SM90_TMA_LOADENS4_14ComposedLayoutINS4_7SwizzleILi1ELi4ELi3EEENS4_18smem_ptr_flag_bitsILi16EEENSR_INS5_IJNSA_ILi8EEESF_EEENS5_IJSF_SB_EEEEEEEvNS4_8identityESY_S18_vS19_EENS_8epilogue10collective18CollectiveEpilogueINS1B_23Sm100TmaWarpSpecializedILi2ELi1ELi8ELb1ELb0EEEJSG_NS5_IJNSR_ISE_SB_EENSR_ISF_SB_EEEEESH_SI_SH_SI_NS1B_6fusion15FusionCallbacksIS1F_NS1J_17LinearCombinationISH_fSH_fLNS_15FloatRoundStyleE2EEESG_S1I_JEEENS4_5SM1004TMEM4LOAD26SM100_TMEM_LOAD_16dp256b2xESY_S18_NS4_17SM75_U32x4_LDSM_NENS4_14SM90_TMA_STOREES18_NS4_17SM90_U32x4_STSM_NENS4_39AutoVectorizingCopyWithAssumedAlignmentILi128EEEEEEvvEEEEvNT_6ParamsE)
        /*0008*/ 	.word	0x00000046


	//----- nvinfo : EIATTR_FRAME_SIZE
	.align		4
.L_19:
        /*000c*/ 	.byte	0x04, 0x11
        /*000e*/ 	.short	(.L_21 - .L_20)
	.align		4
.L_20:
        /*0010*/ 	.word	index@($__internal_2_$__cuda_sm10x_tcgen05_guardrail_trap_unallocated_columns_being_dealloced)
        /*0014*/ 	.word	0x00000000


	//----- nvinfo : EIATTR_FRAME_SIZE
	.align		4
.L_21:
        /*0018*/ 	.byte	0x04, 0x11
        /*001a*/ 	.short	(.L_23 - .L_22)
	.align		4
.L_22:
        /*001c*/ 	.word	index@($__internal_1_$__cuda_sm10x_tcgen05_guardrail_trap_phase_invalid_during_alloc)
        /*0020*/ 	.word	0x00000000


	//----- nvinfo : EIATTR_FRAME_SIZE
	.align		4
.L_23:
        /*0024*/ 	.byte	0x04, 0x11
        /*0026*/ 	.short	(.L_25 - .L_24)
	.align		4
.L_24:
        /*0028*/ 	.word	index@($__internal_0_$__cuda_sm10x_tcgen05_guardrail_trap_col_being_dealloced_not_returned_by_alloc)
        /*002c*/ 	.word	0x00000000


	//----- nvinfo : EIATTR_FRAME_SIZE
	.align		4
.L_25:
        /*0030*/ 	.byte	0x04, 0x11
        /*0032*/ 	.short	(.L_27 - .L_26)
	.align		4
.L_26:
        /*0034*/ 	.word	index@(_ZN7cutlass13device_kernelINS_4gemm6kernel13GemmUniversalIN4cute5tupleIJiiiiEEENS1_10collective13CollectiveMmaINS1_35MainloopSm100TmaUmmaWarpSpecializedILi88ELi2ELi4ENS5_IJNS4_1CILi1EEESB_SB_EEEEENS5_IJNSA_ILi64EEENSA_ILi16EEESF_EEENS_6half_tENS5_IJlSB_lEEESH_SI_NS4_8TiledMMAINS4_8MMA_AtomIJNS4_20SM100_MMA_F16BF16_SSISH_SH_fLi64ELi16ELNS4_4UMMA5MajorE0ELSN_0ELNSM_7ScaleInE0ELSO_0EEEEEENS4_6LayoutISC_NS5_IJNSA_ILi0EEESS_SS_EEEEENS5_IJNS4_10UnderscoreESV_SV_EEEEENS4_13SM90_TMA_LOADENS4_14ComposedLayoutINS4_7SwizzleILi1ELi4ELi3EEENS4_18smem_ptr_flag_bitsILi16EEENSR_INS5_IJNSA_ILi8EEESF_EEENS5_IJSF_SB_EEEEEEEvNS4_8identityESY_S18_vS19_EENS_8epilogue10collective18CollectiveEpilogueINS1B_23Sm100TmaWarpSpecializedILi2ELi1ELi8ELb1ELb0EEEJSG_NS5_IJNSR_ISE_SB_EENSR_ISF_SB_EEEEESH_SI_SH_SI_NS1B_6fusion15FusionCallbacksIS1F_NS1J_17LinearCombinationISH_fSH_fLNS_15FloatRoundStyleE2EEESG_S1I_JEEENS4_5SM1004TMEM4LOAD26SM100_TMEM_LOAD_16dp256b2xESY_S18_NS4_17SM75_U32x4_LDSM_NENS4_14SM90_TMA_STOREES18_NS4_17SM90_U32x4_STSM_NENS4_39AutoVectorizingCopyWithAssumedAlignmentILi128EEEEEEvvEEEEvNT_6ParamsE)
        /*0038*/ 	.word	0x00000000


	//----- nvinfo : EIATTR_MIN_STACK_SIZE
	.align		4
.L_27:
        /*003c*/ 	.byte	0x04, 0x12
        /*003e*/ 	.short	(.L_29 - .L_28)
	.align		4
.L_28:
        /*0040*/ 	.word	index@(_ZN7cutlass13device_kernelINS_4gemm6kernel13GemmUniversalIN4cute5tupleIJiiiiEEENS1_10collective13CollectiveMmaINS1_35MainloopSm100TmaUmmaWarpSpecializedILi88ELi2ELi4ENS5_IJNS4_1CILi1EEESB_SB_EEEEENS5_IJNSA_ILi64EEENSA_ILi16EEESF_EEENS_6half_tENS5_IJlSB_lEEESH_SI_NS4_8TiledMMAINS4_8MMA_AtomIJNS4_20SM100_MMA_F16BF16_SSISH_SH_fLi64ELi16ELNS4_4UMMA5MajorE0ELSN_0ELNSM_7ScaleInE0ELSO_0EEEEEENS4_6LayoutISC_NS5_IJNSA_ILi0EEESS_SS_EEEEENS5_IJNS4_10UnderscoreESV_SV_EEEEENS4_13SM90_TMA_LOADENS4_14ComposedLayoutINS4_7SwizzleILi1ELi4ELi3EEENS4_18smem_ptr_flag_bitsILi16EEENSR_INS5_IJNSA_ILi8EEESF_EEENS5_IJSF_SB_EEEEEEEvNS4_8identityESY_S18_vS19_EENS_8epilogue10collective18CollectiveEpilogueINS1B_23Sm100TmaWarpSpecializedILi2ELi1ELi8ELb1ELb0EEEJSG_NS5_IJNSR_ISE_SB_EENSR_ISF_SB_EEEEESH_SI_SH_SI_NS1B_6fusion15FusionCallbacksIS1F_NS1J_17LinearCombinationISH_fSH_fLNS_15FloatRoundStyleE2EEESG_S1I_JEEENS4_5SM1004TMEM4LOAD26SM100_TMEM_LOAD_16dp256b2xESY_S18_NS4_17SM75_U32x4_LDSM_NENS4_14SM90_TMA_STOREES18_NS4_17SM90_U32x4_STSM_NENS4_39AutoVectorizingCopyWithAssumedAlignmentILi128EEEEEEvvEEEEvNT_6ParamsE)
        /*0044*/ 	.word	0x00000000
.L_29:


//--------------------- .nv.compat                --------------------------
	.section	.nv.compat,"",@"SHT_CUDA_COMPAT_INFO"
	.align	4
        /*0000*/ 	.byte	0x02, 0x09, 0x01, 0x00, 0x02, 0x02, 0x02, 0x00, 0x02, 0x05, 0x05, 0x00, 0x03, 0x07, 0x01, 0x01
        /*0010*/ 	.byte	0x02, 0x03, 0x01, 0x00, 0x02, 0x06, 0x01, 0x00, 0x04, 0x0b, 0x08, 0x00, 0x09, 0x00, 0x00, 0x00
        /*0020*/ 	.byte	0x00, 0x00, 0x00, 0x00


//--------------------- .nv.info._ZN7cutlass13device_kernelINS_4gemm6kernel13GemmUniversalIN4cute5tupleIJiiiiEEENS1_10collective13CollectiveMmaINS1_35MainloopSm100TmaUmmaWarpSpecializedILi88ELi2ELi4ENS5_IJNS4_1CILi1EEESB_SB_EEEEENS5_IJNSA_ILi64EEENSA_ILi16EEESF_EEENS_6half_tENS5_IJlSB_lEEESH_SI_NS4_8TiledMMAINS4_8MMA_AtomIJNS4_20SM100_MMA_F16BF16_SSISH_SH_fLi64ELi16ELNS4_4UMMA5MajorE0ELSN_0ELNSM_7ScaleInE0ELSO_0EEEEEENS4_6LayoutISC_NS5_IJNSA_ILi0EEESS_SS_EEEEENS5_IJNS4_10UnderscoreESV_SV_EEEEENS4_13SM90_TMA_LOADENS4_14ComposedLayoutINS4_7SwizzleILi1ELi4ELi3EEENS4_18smem_ptr_flag_bitsILi16EEENSR_INS5_IJNSA_ILi8EEESF_EEENS5_IJSF_SB_EEEEEEEvNS4_8identityESY_S18_vS19_EENS_8epilogue10collective18CollectiveEpilogueINS1B_23Sm100TmaWarpSpecializedILi2ELi1ELi8ELb1ELb0EEEJSG_NS5_IJNSR_ISE_SB_EENSR_ISF_SB_EEEEESH_SI_SH_SI_NS1B_6fusion15FusionCallbacksIS1F_NS1J_17LinearCombinationISH_fSH_fLNS_15FloatRoundStyleE2EEESG_S1I_JEEENS4_5SM1004TMEM4LOAD26SM100_TMEM_LOAD_16dp256b2xESY_S18_NS4_17SM75_U32x4_LDSM_NENS4_14SM90_TMA_STOREES18_NS4_17SM90_U32x4_STSM_NENS4_39AutoVectorizingCopyWithAssumedAlignmentILi128EEEEEEvvEEEEvNT_6ParamsE --------------------------
	.section	.nv.info._ZN7cutlass13device_kernelINS_4gemm6kernel13GemmUniversalIN4cute5tupleIJiiiiEEENS1_10collective13CollectiveMmaINS1_35MainloopSm100TmaUmmaWarpSpecializedILi88ELi2ELi4ENS5_IJNS4_1CILi1EEESB_SB_EEEEENS5_IJNSA_ILi64EEENSA_ILi16EEESF_EEENS_6half_tENS5_IJlSB_lEEESH_SI_NS4_8TiledMMAINS4_8MMA_AtomIJNS4_20SM100_MMA_F16BF16_SSISH_SH_fLi64ELi16ELNS4_4UMMA5MajorE0ELSN_0ELNSM_7ScaleInE0ELSO_0EEEEEENS4_6LayoutISC_NS5_IJNSA_ILi0EEESS_SS_EEEEENS5_IJNS4_10UnderscoreESV_SV_EEEEENS4_13SM90_TMA_LOADENS4_14ComposedLayoutINS4_7SwizzleILi1ELi4ELi3EEENS4_18smem_ptr_flag_bitsILi16EEENSR_INS5_IJNSA_ILi8EEESF_EEENS5_IJSF_SB_EEEEEEEvNS4_8identityESY_S18_vS19_EENS_8epilogue10collective18CollectiveEpilogueINS1B_23Sm100TmaWarpSpecializedILi2ELi1ELi8ELb1ELb0EEEJSG_NS5_IJNSR_ISE_SB_EENSR_ISF_SB_EEEEESH_SI_SH_SI_NS1B_6fusion15FusionCallbacksIS1F_NS1J_17LinearCombinationISH_fSH_fLNS_15FloatRoundStyleE2EEESG_S1I_JEEENS4_5SM1004TMEM4LOAD26SM100_TMEM_LOAD_16dp256b2xESY_S18_NS4_17SM75_U32x4_LDSM_NENS4_14SM90_TMA_STOREES18_NS4_17SM90_U32x4_STSM_NENS4_39AutoVectorizingCopyWithAssumedAlignmentILi128EEEEEEvvEEEEvNT_6ParamsE,"",@"SHT_CUDA_INFO"
	.sectionflags	@""
	.align	4


	//----- nvinfo : EIATTR_CUDA_API_VERSION
	.align		4
        /*0000*/ 	.byte	0x04, 0x37
        /*0002*/ 	.short	(.L_31 - .L_30)
.L_30:
        /*0004*/ 	.word	0x00000082


	//----- nvinfo : EIATTR_KPARAM_INFO
	.align		4
.L_31:
        /*0008*/ 	.byte	0x04, 0x17
        /*000a*/ 	.short	(.L_33 - .L_32)
.L_32:
        /*000c*/ 	.word	0x00000000
        /*0010*/ 	.short	0x0000
        /*0012*/ 	.short	0x0000
        /*0014*/ 	.byte	0x00, 0xf0, 0x01, 0x20


	//----- nvinfo : EIATTR_AT_ENTRY_FRAGMENTS
	.align		4
.L_33:
        /*0018*/ 	.byte	0x04, 0x4f
        /*001a*/ 	.short	(.L_35 - .L_34)


	//   ....[0]....
.L_34:
        /*001c*/ 	.word	0x00000006


	//----- nvinfo : EIATTR_RESERVED_SMEM_USED
	.align		4
.L_35:
        /*0020*/ 	.byte	0x01, 0x41
	.zero		2


	//----- nvinfo : EIATTR_SPARSE_MMA_MASK
	.align		4
        /*0024*/ 	.byte	0x03, 0x50
        /*0026*/ 	.short	0x0000


	//----- nvinfo : EIATTR_TCGEN05_1CTA_USED
	.align		4
        /*0028*/ 	.byte	0x01, 0x51
	.zero		2


	//----- nvinfo : EIATTR_MAXREG_COUNT
	.align		4
        /*002c*/ 	.byte	0x03, 0x1b
        /*002e*/ 	.short	0x00ff


	//----- nvinfo : EIATTR_NUM_BARRIERS
	.align		4
        /*0030*/ 	.byte	0x02, 0x4c
        /*0032*/ 	.byte	0x07
	.zero		1


	//----- nvinfo : EIATTR_EXTERNS
	.align		4
        /*0034*/ 	.byte	0x04, 0x0f
        /*0036*/ 	.short	(.L_37 - .L_36)


	//   ....[0]....
	.align		4
.L_36:
        /*0038*/ 	.word	index@(__assertfail)


	//----- nvinfo : EIATTR_MERCURY_ISA_VERSION
	.align		4
.L_37:
        /*003c*/ 	.byte	0x03, 0x5f
        /*003e*/ 	.short	0x0101


	//----- nvinfo : EIATTR_INT_WARP_WIDE_INSTR_OFFSETS
	.align		4
        /*0040*/ 	.byte	0x04, 0x31
        /*0042*/ 	.short	(.L_39 - .L_38)


	//   ....[0]....
.L_38:
        /*0044*/ 	.word	0x00002870


	//   ....[1]....
        /*0048*/ 	.word	0x00004480


	//   ....[2]....
        /*004c*/ 	.word	0x000044b0


	//   ....[3]....
        /*0050*/ 	.word	0x00004500


	//   ....[4]....
        /*0054*/ 	.word	0x00004ee0


	//   ....[5]....
        /*0058*/ 	.word	0x00005020


	//----- nvinfo : EIATTR_COOP_GROUP_MASK_REGIDS
	.align		4
.L_39:
        /*005c*/ 	.byte	0x04, 0x29
        /*005e*/ 	.short	(.L_41 - .L_40)


	//   ....[0]....
.L_40:
        /*0060*/ 	.word	0xffffffff


	//   ....[1]....
        /*0064*/ 	.word	0xffffffff


	//   ....[2]....
        /*0068*/ 	.word	0xffffffff


	//   ....[3]....
        /*006c*/ 	.word	0xffffffff


	//   ....[4]....
        /*0070*/ 	.word	0xffffffff


	//   ....[5]....
        /*0074*/ 	.word	0xffffffff


	//   ....[6]....
        /*0078*/ 	.word	0xffffffff


	//   ....[7]....
        /*007c*/ 	.word	0xffffffff


	//   ....[8]....
        /*0080*/ 	.word	0xffffffff


	//   ....[9]....
        /*0084*/ 	.word	0xffffffff


	//   ....[10]....
        /*0088*/ 	.word	0xffffffff


	//   ....[11]....
        /*008c*/ 	.word	0xffffffff


	//   ....[12]....
        /*0090*/ 	.word	0xffffffff


	//----- nvinfo : EIATTR_COOP_GROUP_INSTR_OFFSETS
	.align		4
.L_41:
        /*0094*/ 	.byte	0x04, 0x28
        /*0096*/ 	.short	(.L_43 - .L_42)


	//   ....[0]....
.L_42:
        /*0098*/ 	.word	0x00000090


	//   ....[1]....
        /*009c*/ 	.word	0x000004d0


	//   ....[2]....
        /*00a0*/ 	.word	0x000010f0


	//   ....[3]....
        /*00a4*/ 	.word	0x00001250


	//   ....[4]....
        /*00a8*/ 	.word	0x00001350


	//   ....[5]....
        /*00ac*/ 	.word	0x000014c0


	//   ....[6]....
        /*00b0*/ 	.word	0x00001660


	//   ....[7]....
        /*00b4*/ 	.word	0x00002750


	//   ....[8]....
        /*00b8*/ 	.word	0x000037f0


	//   ....[9]....
        /*00bc*/ 	.word	0x00003a00


	//   ....[10]....
        /*00c0*/ 	.word	0x00003a30


	//   ....[11]....
        /*00c4*/ 	.word	0x00004370


	//   ....[12]....
        /*00c8*/ 	.word	0x000045a0


	//----- nvinfo : EIATTR_VRC_CTA_INIT_COUNT
	.align		4
.L_43:
        /*00cc*/ 	.byte	0x02, 0x4a
        /*00ce*/ 	.byte	0x80
	.zero		1


	//----- nvinfo : EIATTR_SYSCALL_OFFSETS
	.align		4
        /*00d0*/ 	.byte	0x04, 0x46
        /*00d2*/ 	.short	(.L_45 - .L_44)


	//   ....[0]....
.L_44:
        /*00d4*/ 	.word	0x00005b00


	//   ....[1]....
        /*00d8*/ 	.word	0x00005bf0


	//   ....[2]....
        /*00dc*/ 	.word	0x000062b0


	//----- nvinfo : EIATTR_MBARRIER_INSTR_OFFSETS
	.align		4
.L_45:
        /*00e0*/ 	.byte	0x04, 0x39
        /*00e2*/ 	.short	(.L_47 - .L_46)


	//   ....[0]....
.L_46:
        /*00e4*/ 	.word	0x000005d0
        /*00e8*/ 	.word	0x000000ff
        /*00ec*/ 	.word	0x00000000
        /*00f0*/ 	.short	0x0100
        /*00f2*/ 	.byte	0x05
	.zero		1


	//   ....[1]....
        /*00f4*/ 	.word	0x000005e0
        /*00f8*/ 	.word	0x000000ff
        /*00fc*/ 	.word	0x000002c0
        /*0100*/ 	.short	0x0100
        /*0102*/ 	.byte	0x05
	.zero		1


	//   ....[2]....
        /*0104*/ 	.word	0x000005f0
        /*0108*/ 	.word	0x000000ff
        /*010c*/ 	.word	0x00000008
        /*0110*/ 	.short	0x0100
        /*0112*/ 	.byte	0x05
	.zero		1


	//   ....[3]....
        /*0114*/ 	.word	0x00000600
        /*0118*/ 	.word	0x000000ff
        /*011c*/ 	.word	0x000002c8
        /*0120*/ 	.short	0x0100
        /*0122*/ 	.byte	0x05
	.zero		1


	//   ....[4]....
        /*0124*/ 	.word	0x00000610
        /*0128*/ 	.word	0x000000ff
        /*012c*/ 	.word	0x00000010
        /*0130*/ 	.short	0x0100
        /*0132*/ 	.byte	0x05
	.zero		1


	//   ....[5]....
        /*0134*/ 	.word	0x00000620
        /*0138*/ 	.word	0x000000ff
        /*013c*/ 	.word	0x000002d0
        /*0140*/ 	.short	0x0100
        /*0142*/ 	.byte	0x05
	.zero		1


	//   ....[6]....
        /*0144*/ 	.word	0x00000630
        /*0148*/ 	.word	0x000000ff
        /*014c*/ 	.word	0x00000018
        /*0150*/ 	.short	0x0100
        /*0152*/ 	.byte	0x05
	.zero		1


	//   ....[7]....
        /*0154*/ 	.word	0x00000640
        /*0158*/ 	.word	0x000000ff
        /*015c*/ 	.word	0x000002d8
        /*0160*/ 	.short	0x0100
        /*0162*/ 	.byte	0x05
	.zero		1


	//   ....[8]....
        /*0164*/ 	.word	0x00000650
        /*0168*/ 	.word	0x000000ff
        /*016c*/ 	.word	0x00000020
        /*0170*/ 	.short	0x0100
        /*0172*/ 	.byte	0x05
	.zero		1


	//   ....[9]....
        /*0174*/ 	.word	0x00000660
        /*0178*/ 	.word	0x000000ff
        /*017c*/ 	.word	0x000002e0
        /*0180*/ 	.short	0x0100
        /*0182*/ 	.byte	0x05
	.zero		1


	//   ....[10]....
        /*0184*/ 	.word	0x00000670
        /*0188*/ 	.word	0x000000ff
        /*018c*/ 	.word	0x00000028
        /*0190*/ 	.short	0x0100
        /*0192*/ 	.byte	0x05
	.zero		1


	//   ....[11]....
        /*0194*/ 	.word	0x00000680
        /*0198*/ 	.word	0x000000ff
        /*019c*/ 	.word	0x000002e8
        /*01a0*/ 	.short	0x0100
        /*01a2*/ 	.byte	0x05
	.zero		1


	//   ....[12]....
        /*01a4*/ 	.word	0x00000690
        /*01a8*/ 	.word	0x000000ff
        /*01ac*/ 	.word	0x00000030
        /*01b0*/ 	.short	0x0100
        /*01b2*/ 	.byte	0x05
	.zero		1


	//   ....[13]....
        /*01b4*/ 	.word	0x000006a0
        /*01b8*/ 	.word	0x000000ff
        /*01bc*/ 	.word	0x000002f0
        /*01c0*/ 	.short	0x0100
        /*01c2*/ 	.byte	0x05
	.zero		1


	//   ....[14]....
        /*01c4*/ 	.word	0x000006b0
        /*01c8*/ 	.word	0x000000ff
        /*01cc*/ 	.word	0x00000038
        /*01d0*/ 	.short	0x0100
        /*01d2*/ 	.byte	0x05
	.zero		1


	//   ....[15]....
        /*01d4*/ 	.word	0x000006c0
        /*01d8*/ 	.word	0x000000ff
        /*01dc*/ 	.word	0x000002f8
        /*01e0*/ 	.short	0x0100
        /*01e2*/ 	.byte	0x05
	.zero		1


	//   ....[16]....
        /*01e4*/ 	.word	0x000006d0
        /*01e8*/ 	.word	0x000000ff
        /*01ec*/ 	.word	0x00000040
        /*01f0*/ 	.short	0x0100
        /*01f2*/ 	.byte	0x05
	.zero		1


	//   ....[17]....
        /*01f4*/ 	.word	0x000006e0
        /*01f8*/ 	.word	0x000000ff
        /*01fc*/ 	.word	0x00000300
        /*0200*/ 	.short	0x0100
        /*0202*/ 	.byte	0x05
	.zero		1


	//   ....[18]....
        /*0204*/ 	.word	0x000006f0
        /*0208*/ 	.word	0x000000ff
        /*020c*/ 	.word	0x00000048
        /*0210*/ 	.short	0x0100
        /*0212*/ 	.byte	0x05
	.zero		1


	//   ....[19]....
        /*0214*/ 	.word	0x00000700
        /*0218*/ 	.word	0x000000ff
        /*021c*/ 	.word	0x00000308
        /*0220*/ 	.short	0x0100
        /*0222*/ 	.byte	0x05
	.zero		1


	//   ....[20]....
        /*0224*/ 	.word	0x00000710
        /*0228*/ 	.word	0x000000ff
        /*022c*/ 	.word	0x00000050
        /*0230*/ 	.short	0x0100
        /*0232*/ 	.byte	0x05
	.zero		1


	//   ....[21]....
        /*0234*/ 	.word	0x00000720
        /*0238*/ 	.word	0x000000ff
        /*023c*/ 	.word	0x00000310
        /*0240*/ 	.short	0x0100
        /*0242*/ 	.byte	0x05
	.zero		1


	//   ....[22]....
        /*0244*/ 	.word	0x00000730
        /*0248*/ 	.word	0x000000ff
        /*024c*/ 	.word	0x00000058
        /*0250*/ 	.short	0x0100
        /*0252*/ 	.byte	0x05
	.zero		1


	//   ....[23]....
        /*0254*/ 	.word	0x00000740
        /*0258*/ 	.word	0x000000ff
        /*025c*/ 	.word	0x00000318
        /*0260*/ 	.short	0x0100
        /*0262*/ 	.byte	0x05
	.zero		1


	//   ....[24]....
        /*0264*/ 	.word	0x00000750
        /*0268*/ 	.word	0x000000ff
        /*026c*/ 	.word	0x00000060
        /*0270*/ 	.short	0x0100
        /*0272*/ 	.byte	0x05
	.zero		1


	//   ....[25]....
        /*0274*/ 	.word	0x00000760
        /*0278*/ 	.word	0x000000ff
        /*027c*/ 	.word	0x00000320
        /*0280*/ 	.short	0x0100
        /*0282*/ 	.byte	0x05
	.zero		1


	//   ....[26]....
        /*0284*/ 	.word	0x00000770
        /*0288*/ 	.word	0x000000ff
        /*028c*/ 	.word	0x00000068
        /*0290*/ 	.short	0x0100
        /*0292*/ 	.byte	0x05
	.zero		1


	//   ....[27]....
        /*0294*/ 	.word	0x00000780
        /*0298*/ 	.word	0x000000ff
        /*029c*/ 	.word	0x00000328
        /*02a0*/ 	.short	0x0100
        /*02a2*/ 	.byte	0x05
	.zero		1


	//   ....[28]....
        /*02a4*/ 	.word	0x00000790
        /*02a8*/ 	.word	0x000000ff
        /*02ac*/ 	.word	0x00000070
        /*02b0*/ 	.short	0x0100
        /*02b2*/ 	.byte	0x05
	.zero		1


	//   ....[29]....
        /*02b4*/ 	.word	0x000007a0
        /*02b8*/ 	.word	0x000000ff
        /*02bc*/ 	.word	0x00000330
        /*02c0*/ 	.short	0x0100
        /*02c2*/ 	.byte	0x05
	.zero		1


	//   ....[30]....
        /*02c4*/ 	.word	0x000007b0
        /*02c8*/ 	.word	0x000000ff
        /*02cc*/ 	.word	0x00000078
        /*02d0*/ 	.short	0x0100
        /*02d2*/ 	.byte	0x05
	.zero		1


	//   ....[31]....
        /*02d4*/ 	.word	0x000007c0
        /*02d8*/ 	.word	0x000000ff
        /*02dc*/ 	.word	0x00000338
        /*02e0*/ 	.short	0x0100
        /*02e2*/ 	.byte	0x05
	.zero		1


	//   ....[32]....
        /*02e4*/ 	.word	0x000007d0
        /*02e8*/ 	.word	0x000000ff
        /*02ec*/ 	.word	0x00000080
        /*02f0*/ 	.short	0x0100
        /*02f2*/ 	.byte	0x05
	.zero		1


	//   ....[33]....
        /*02f4*/ 	.word	0x000007e0
        /*02f8*/ 	.word	0x000000ff
        /*02fc*/ 	.word	0x00000340
        /*0300*/ 	.short	0x0100
        /*0302*/ 	.byte	0x05
	.zero		1


	//   ....[34]....
        /*0304*/ 	.word	0x000007f0
        /*0308*/ 	.word	0x000000ff
        /*030c*/ 	.word	0x00000088
        /*0310*/ 	.short	0x0100
        /*0312*/ 	.byte	0x05
	.zero		1


	//   ....[35]....
        /*0314*/ 	.word	0x00000800
        /*0318*/ 	.word	0x000000ff
        /*031c*/ 	.word	0x00000348
        /*0320*/ 	.short	0x0100
        /*0322*/ 	.byte	0x05
	.zero		1


	//   ....[36]....
        /*0324*/ 	.word	0x00000810
        /*0328*/ 	.word	0x000000ff
        /*032c*/ 	.word	0x00000090
        /*0330*/ 	.short	0x0100
        /*0332*/ 	.byte	0x05
	.zero		1


	//   ....[37]....
        /*0334*/ 	.word	0x00000820
        /*0338*/ 	.word	0x000000ff
        /*033c*/ 	.word	0x00000350
        /*0340*/ 	.short	0x0100
        /*0342*/ 	.byte	0x05
	.zero		1


	//   ....[38]....
        /*0344*/ 	.word	0x00000830
        /*0348*/ 	.word	0x000000ff
        /*034c*/ 	.word	0x00000098
        /*0350*/ 	.short	0x0100
        /*0352*/ 	.byte	0x05
	.zero		1


	//   ....[39]....
        /*0354*/ 	.word	0x00000840
        /*0358*/ 	.word	0x000000ff
        /*035c*/ 	.word	0x00000358
        /*0360*/ 	.short	0x0100
        /*0362*/ 	.byte	0x05
	.zero		1


	//   ....[40]....
        /*0364*/ 	.word	0x00000850
        /*0368*/ 	.word	0x000000ff
        /*036c*/ 	.word	0x000000a0
        /*0370*/ 	.short	0x0100
        /*0372*/ 	.byte	0x05
	.zero		1


	//   ....[41]....
        /*0374*/ 	.word	0x00000860
        /*0378*/ 	.word	0x000000ff
        /*037c*/ 	.word	0x00000360
        /*0380*/ 	.short	0x0100
        /*0382*/ 	.byte	0x05
	.zero		1


	//   ....[42]....
        /*0384*/ 	.word	0x00000870
        /*0388*/ 	.word	0x000000ff
        /*038c*/ 	.word	0x000000a8
        /*0390*/ 	.short	0x0100
        /*0392*/ 	.byte	0x05
	.zero		1


	//   ....[43]....
        /*0394*/ 	.word	0x00000880
        /*0398*/ 	.word	0x000000ff
        /*039c*/ 	.word	0x00000368
        /*03a0*/ 	.short	0x0100
        /*03a2*/ 	.byte	0x05
	.zero		1


	//   ....[44]....
        /*03a4*/ 	.word	0x00000890
        /*03a8*/ 	.word	0x000000ff
        /*03ac*/ 	.word	0x000000b0
        /*03b0*/ 	.short	0x0100
        /*03b2*/ 	.byte	0x05
	.zero		1


	//   ....[45]....
        /*03b4*/ 	.word	0x000008a0
        /*03b8*/ 	.word	0x000000ff
        /*03bc*/ 	.word	0x00000370
        /*03c0*/ 	.short	0x0100
        /*03c2*/ 	.byte	0x05
	.zero		1


	//   ....[46]....
        /*03c4*/ 	.word	0x000008b0
        /*03c8*/ 	.word	0x000000ff
        /*03cc*/ 	.word	0x000000b8
        /*03d0*/ 	.short	0x0100
        /*03d2*/ 	.byte	0x05
	.zero		1


	//   ....[47]....
        /*03d4*/ 	.word	0x000008c0
        /*03d8*/ 	.word	0x000000ff
        /*03dc*/ 	.word	0x00000378
        /*03e0*/ 	.short	0x0100
        /*03e2*/ 	.byte	0x05
	.zero		1


	//   ....[48]....
        /*03e4*/ 	.word	0x000008d0
        /*03e8*/ 	.word	0x000000ff
        /*03ec*/ 	.word	0x000000c0
        /*03f0*/ 	.short	0x0100
        /*03f2*/ 	.byte	0x05
	.zero		1


	//   ....[49]....
        /*03f4*/ 	.word	0x000008e0
        /*03f8*/ 	.word	0x000000ff
        /*03fc*/ 	.word	0x00000380
        /*0400*/ 	.short	0x0100
        /*0402*/ 	.byte	0x05
	.zero		1


	//   ....[50]....
        /*0404*/ 	.word	0x000008f0
        /*0408*/ 	.word	0x000000ff
        /*040c*/ 	.word	0x000000c8
        /*0410*/ 	.short	0x0100
        /*0412*/ 	.byte	0x05
	.zero		1


	//   ....[51]....
        /*0414*/ 	.word	0x00000900
        /*0418*/ 	.word	0x000000ff
        /*041c*/ 	.word	0x00000388
        /*0420*/ 	.short	0x0100
        /*0422*/ 	.byte	0x05
	.zero		1


	//   ....[52]....
        /*0424*/ 	.word	0x00000910
        /*0428*/ 	.word	0x000000ff
        /*042c*/ 	.word	0x000000d0
        /*0430*/ 	.short	0x0100
        /*0432*/ 	.byte	0x05
	.zero		1


	//   ....[53]....
        /*0434*/ 	.word	0x00000920
        /*0438*/ 	.word	0x000000ff
        /*043c*/ 	.word	0x00000390
        /*0440*/ 	.short	0x0100
        /*0442*/ 	.byte	0x05
	.zero		1


	//   ....[54]....
        /*0444*/ 	.word	0x00000930
        /*0448*/ 	.word	0x000000ff
        /*044c*/ 	.word	0x000000d8
        /*0450*/ 	.short	0x0100
        /*0452*/ 	.byte	0x05
	.zero		1


	//   ....[55]....
        /*0454*/ 	.word	0x00000940
        /*0458*/ 	.word	0x000000ff
        /*045c*/ 	.word	0x00000398
        /*0460*/ 	.short	0x0100
        /*0462*/ 	.byte	0x05
	.zero		1


	//   ....[56]....
        /*0464*/ 	.word	0x00000950
        /*0468*/ 	.word	0x000000ff
        /*046c*/ 	.word	0x000000e0
        /*0470*/ 	.short	0x0100
        /*0472*/ 	.byte	0x05
	.zero		1


	//   ....[57]....
        /*0474*/ 	.word	0x00000960
        /*0478*/ 	.word	0x000000ff
        /*047c*/ 	.word	0x000003a0
        /*0480*/ 	.short	0x0100
        /*0482*/ 	.byte	0x05
	.zero		1


	//   ....[58]....
        /*0484*/ 	.word	0x00000970
        /*0488*/ 	.word	0x000000ff
        /*048c*/ 	.word	0x000000e8
        /*0490*/ 	.short	0x0100
        /*0492*/ 	.byte	0x05
	.zero		1


	//   ....[59]....
        /*0494*/ 	.word	0x00000980
        /*0498*/ 	.word	0x000000ff
        /*049c*/ 	.word	0x000003a8
        /*04a0*/ 	.short	0x0100
        /*04a2*/ 	.byte	0x05
	.zero		1


	//   ....[60]....
        /*04a4*/ 	.word	0x00000990
        /*04a8*/ 	.word	0x000000ff
        /*04ac*/ 	.word	0x000000f0
        /*04b0*/ 	.short	0x0100
        /*04b2*/ 	.byte	0x05
	.zero		1


	//   ....[61]....
        /*04b4*/ 	.word	0x000009a0
        /*04b8*/ 	.word	0x000000ff
        /*04bc*/ 	.word	0x000003b0
        /*04c0*/ 	.short	0x0100
        /*04c2*/ 	.byte	0x05
	.zero		1


	//   ....[62]....
        /*04c4*/ 	.word	0x000009b0
        /*04c8*/ 	.word	0x000000ff
        /*04cc*/ 	.word	0x000000f8
        /*04d0*/ 	.short	0x0100
        /*04d2*/ 	.byte	0x05
	.zero		1


	//   ....[63]....
        /*04d4*/ 	.word	0x000009c0
        /*04d8*/ 	.word	0x000000ff
        /*04dc*/ 	.word	0x000003b8
        /*04e0*/ 	.short	0x0100
        /*04e2*/ 	.byte	0x05
	.zero		1


	//   ....[64]....
        /*04e4*/ 	.word	0x000009d0
        /*04e8*/ 	.word	0x000000ff
        /*04ec*/ 	.word	0x00000100
        /*04f0*/ 	.short	0x0100
        /*04f2*/ 	.byte	0x05
	.zero		1


	//   ....[65]....
        /*04f4*/ 	.word	0x000009e0
        /*04f8*/ 	.word	0x000000ff
        /*04fc*/ 	.word	0x000003c0
        /*0500*/ 	.short	0x0100
        /*0502*/ 	.byte	0x05
	.zero		1


	//   ....[66]....
        /*0504*/ 	.word	0x000009f0
        /*0508*/ 	.word	0x000000ff
        /*050c*/ 	.word	0x00000108
        /*0510*/ 	.short	0x0100
        /*0512*/ 	.byte	0x05
	.zero		1


	//   ....[67]....
        /*0514*/ 	.word	0x00000a00
        /*0518*/ 	.word	0x000000ff
        /*051c*/ 	.word	0x000003c8
        /*0520*/ 	.short	0x0100
        /*0522*/ 	.byte	0x05
	.zero		1


	//   ....[68]....
        /*0524*/ 	.word	0x00000a10
        /*0528*/ 	.word	0x000000ff
        /*052c*/ 	.word	0x00000110
        /*0530*/ 	.short	0x0100
        /*0532*/ 	.byte	0x05
	.zero		1


	//   ....[69]....
        /*0534*/ 	.word	0x00000a20
        /*0538*/ 	.word	0x000000ff
        /*053c*/ 	.word	0x000003d0
        /*0540*/ 	.short	0x0100
        /*0542*/ 	.byte	0x05
	.zero		1


	//   ....[70]....
        /*0544*/ 	.word	0x00000a30
        /*0548*/ 	.word	0x000000ff
        /*054c*/ 	.word	0x00000118
        /*0550*/ 	.short	0x0100
        /*0552*/ 	.byte	0x05
	.zero		1


	//   ....[71]....
        /*0554*/ 	.word	0x00000a40
        /*0558*/ 	.word	0x000000ff
        /*055c*/ 	.word	0x000003d8
        /*0560*/ 	.short	0x0100
        /*0562*/ 	.byte	0x05
	.zero		1


	//   ....[72]....
        /*0564*/ 	.word	0x00000a50
        /*0568*/ 	.word	0x000000ff
        /*056c*/ 	.word	0x00000120
        /*0570*/ 	.short	0x0100
        /*0572*/ 	.byte	0x05
	.zero		1


	//   ....[73]....
        /*0574*/ 	.word	0x00000a60
        /*0578*/ 	.word	0x000000ff
        /*057c*/ 	.word	0x000003e0
        /*0580*/ 	.short	0x0100
        /*0582*/ 	.byte	0x05
	.zero		1


	//   ....[74]....
        /*0584*/ 	.word	0x00000a70
        /*0588*/ 	.word	0x000000ff
        /*058c*/ 	.word	0x00000128
        /*0590*/ 	.short	0x0100
        /*0592*/ 	.byte	0x05
	.zero		1


	//   ....[75]....
        /*0594*/ 	.word	0x00000a80
        /*0598*/ 	.word	0x000000ff
        /*059c*/ 	.word	0x000003e8
        /*05a0*/ 	.short	0x0100
        /*05a2*/ 	.byte	0x05
	.zero		1


	//   ....[76]....
        /*05a4*/ 	.word	0x00000a90
        /*05a8*/ 	.word	0x000000ff
        /*05ac*/ 	.word	0x00000130
        /*05b0*/ 	.short	0x0100
        /*05b2*/ 	.byte	0x05
	.zero		1


	//   ....[77]....
        /*05b4*/ 	.word	0x00000aa0
        /*05b8*/ 	.word	0x000000ff
        /*05bc*/ 	.word	0x000003f0
        /*05c0*/ 	.short	0x0100
        /*05c2*/ 	.byte	0x05
	.zero		1


	//   ....[78]....
        /*05c4*/ 	.word	0x00000ab0
        /*05c8*/ 	.word	0x000000ff
        /*05cc*/ 	.word	0x00000138
        /*05d0*/ 	.short	0x0100
        /*05d2*/ 	.byte	0x05
	.zero		1


	//   ....[79]....
        /*05d4*/ 	.word	0x00000ac0
        /*05d8*/ 	.word	0x000000ff
        /*05dc*/ 	.word	0x000003f8
        /*05e0*/ 	.short	0x0100
        /*05e2*/ 	.byte	0x05
	.zero		1


	//   ....[80]....
        /*05e4*/ 	.word	0x00000ad0
        /*05e8*/ 	.word	0x000000ff
        /*05ec*/ 	.word	0x00000140
        /*05f0*/ 	.short	0x0100
        /*05f2*/ 	.byte	0x05
	.zero		1


	//   ....[81]....
        /*05f4*/ 	.word	0x00000ae0
        /*05f8*/ 	.word	0x000000ff
        /*05fc*/ 	.word	0x00000400
        /*0600*/ 	.short	0x0100
        /*0602*/ 	.byte	0x05
	.zero		1


	//   ....[82]....
        /*0604*/ 	.word	0x00000af0
        /*0608*/ 	.word	0x000000ff
        /*060c*/ 	.word	0x00000148
        /*0610*/ 	.short	0x0100
        /*0612*/ 	.byte	0x05
	.zero		1


	//   ....[83]....
        /*0614*/ 	.word	0x00000b00
        /*0618*/ 	.word	0x000000ff
        /*061c*/ 	.word	0x00000408
        /*0620*/ 	.short	0x0100
        /*0622*/ 	.byte	0x05
	.zero		1


	//   ....[84]....
        /*0624*/ 	.word	0x00000b10
        /*0628*/ 	.word	0x000000ff
        /*062c*/ 	.word	0x00000150
        /*0630*/ 	.short	0x0100
        /*0632*/ 	.byte	0x05
	.zero		1


	//   ....[85]....
        /*0634*/ 	.word	0x00000b20
        /*0638*/ 	.word	0x000000ff
        /*063c*/ 	.word	0x00000410
        /*0640*/ 	.short	0x0100
        /*0642*/ 	.byte	0x05
	.zero		1


	//   ....[86]....
        /*0644*/ 	.word	0x00000b30
        /*0648*/ 	.word	0x000000ff
        /*064c*/ 	.word	0x00000158
        /*0650*/ 	.short	0x0100
        /*0652*/ 	.byte	0x05
	.zero		1


	//   ....[87]....
        /*0654*/ 	.word	0x00000b40
        /*0658*/ 	.word	0x000000ff
        /*065c*/ 	.word	0x00000418
        /*0660*/ 	.short	0x0100
        /*0662*/ 	.byte	0x05
	.zero		1


	//   ....[88]....
        /*0664*/ 	.word	0x00000b50
        /*0668*/ 	.word	0x000000ff
        /*066c*/ 	.word	0x00000160
        /*0670*/ 	.short	0x0100
        /*0672*/ 	.byte	0x05
	.zero		1


	//   ....[89]....
        /*0674*/ 	.word	0x00000b60
        /*0678*/ 	.word	0x000000ff
        /*067c*/ 	.word	0x00000420
        /*0680*/ 	.short	0x0100
        /*0682*/ 	.byte	0x05
	.zero		1


	//   ....[90]....
        /*0684*/ 	.word	0x00000b70
        /*0688*/ 	.word	0x000000ff
        /*068c*/ 	.word	0x00000168
        /*0690*/ 	.short	0x0100
        /*0692*/ 	.byte	0x05
	.zero		1


	//   ....[91]....
        /*0694*/ 	.word	0x00000b80
        /*0698*/ 	.word	0x000000ff
        /*069c*/ 	.word	0x00000428
        /*06a0*/ 	.short	0x0100
        /*06a2*/ 	.byte	0x05
	.zero		1


	//   ....[92]....
        /*06a4*/ 	.word	0x00000b90
        /*06a8*/ 	.word	0x000000ff
        /*06ac*/ 	.word	0x00000170
        /*06b0*/ 	.short	0x0100
        /*06b2*/ 	.byte	0x05
	.zero		1


	//   ....[93]....
        /*06b4*/ 	.word	0x00000ba0
        /*06b8*/ 	.word	0x000000ff
        /*06bc*/ 	.word	0x00000430
        /*06c0*/ 	.short	0x0100
        /*06c2*/ 	.byte	0x05
	.zero		1


	//   ....[94]....
        /*06c4*/ 	.word	0x00000bb0
        /*06c8*/ 	.word	0x000000ff
        /*06cc*/ 	.word	0x00000178
        /*06d0*/ 	.short	0x0100
        /*06d2*/ 	.byte	0x05
	.zero		1


	//   ....[95]....
        /*06d4*/ 	.word	0x00000bc0
        /*06d8*/ 	.word	0x000000ff
        /*06dc*/ 	.word	0x00000438
        /*06e0*/ 	.short	0x0100
        /*06e2*/ 	.byte	0x05
	.zero		1


	//   ....[96]....
        /*06e4*/ 	.word	0x00000bd0
        /*06e8*/ 	.word	0x000000ff
        /*06ec*/ 	.word	0x00000180
        /*06f0*/ 	.short	0x0100
        /*06f2*/ 	.byte	0x05
	.zero		1


	//   ....[97]....
        /*06f4*/ 	.word	0x00000be0
        /*06f8*/ 	.word	0x000000ff
        /*06fc*/ 	.word	0x00000440
        /*0700*/ 	.short	0x0100
        /*0702*/ 	.byte	0x05
	.zero		1


	//   ....[98]....
        /*0704*/ 	.word	0x00000bf0
        /*0708*/ 	.word	0x000000ff
        /*070c*/ 	.word	0x00000188
        /*0710*/ 	.short	0x0100
        /*0712*/ 	.byte	0x05
	.zero		1


	//   ....[99]....
        /*0714*/ 	.word	0x00000c00
        /*0718*/ 	.word	0x000000ff
        /*071c*/ 	.word	0x00000448
        /*0720*/ 	.short	0x0100
        /*0722*/ 	.byte	0x05
	.zero		1


	//   ....[100]....
        /*0724*/ 	.word	0x00000c10
        /*0728*/ 	.word	0x000000ff
        /*072c*/ 	.word	0x00000190
        /*0730*/ 	.short	0x0100
        /*0732*/ 	.byte	0x05
	.zero		1


	//   ....[101]....
        /*0734*/ 	.word	0x00000c20
        /*0738*/ 	.word	0x000000ff
        /*073c*/ 	.word	0x00000450
        /*0740*/ 	.short	0x0100
        /*0742*/ 	.byte	0x05
	.zero		1


	//   ....[102]....
        /*0744*/ 	.word	0x00000c30
        /*0748*/ 	.word	0x000000ff
        /*074c*/ 	.word	0x00000198
        /*0750*/ 	.short	0x0100
        /*0752*/ 	.byte	0x05
	.zero		1


	//   ....[103]....
        /*0754*/ 	.word	0x00000c40
        /*0758*/ 	.word	0x000000ff
        /*075c*/ 	.word	0x00000458
        /*0760*/ 	.short	0x0100
        /*0762*/ 	.byte	0x05
	.zero		1


	//   ....[104]....
        /*0764*/ 	.word	0x00000c50
        /*0768*/ 	.word	0x000000ff
        /*076c*/ 	.word	0x000001a0
        /*0770*/ 	.short	0x0100
        /*0772*/ 	.byte	0x05
	.zero		1


	//   ....[105]....
        /*0774*/ 	.word	0x00000c60
        /*0778*/ 	.word	0x000000ff
        /*077c*/ 	.word	0x00000460
        /*0780*/ 	.short	0x0100
        /*0782*/ 	.byte	0x05
	.zero		1


	//   ....[106]....
        /*0784*/ 	.word	0x00000c70
        /*0788*/ 	.word	0x000000ff
        /*078c*/ 	.word	0x000001a8
        /*0790*/ 	.short	0x0100
        /*0792*/ 	.byte	0x05
	.zero		1


	//   ....[107]....
        /*0794*/ 	.word	0x00000c80
        /*0798*/ 	.word	0x000000ff
        /*079c*/ 	.word	0x00000468
        /*07a0*/ 	.short	0x0100
        /*07a2*/ 	.byte	0x05
	.zero		1


	//   ....[108]....
        /*07a4*/ 	.word	0x00000c90
        /*07a8*/ 	.word	0x000000ff
        /*07ac*/ 	.word	0x000001b0
        /*07b0*/ 	.short	0x0100
        /*07b2*/ 	.byte	0x05
	.zero		1


	//   ....[109]....
        /*07b4*/ 	.word	0x00000ca0
        /*07b8*/ 	.word	0x000000ff
        /*07bc*/ 	.word	0x00000470
        /*07c0*/ 	.short	0x0100
        /*07c2*/ 	.byte	0x05
	.zero		1


	//   ....[110]....
        /*07c4*/ 	.word	0x00000cb0
        /*07c8*/ 	.word	0x000000ff
        /*07cc*/ 	.word	0x000001b8
        /*07d0*/ 	.short	0x0100
        /*07d2*/ 	.byte	0x05
	.zero		1


	//   ....[111]....
        /*07d4*/ 	.word	0x00000cc0
        /*07d8*/ 	.word	0x000000ff
        /*07dc*/ 	.word	0x00000478
        /*07e0*/ 	.short	0x0100
        /*07e2*/ 	.byte	0x05
	.zero		1


	//   ....[112]....
        /*07e4*/ 	.word	0x00000cd0
        /*07e8*/ 	.word	0x000000ff
        /*07ec*/ 	.word	0x000001c0
        /*07f0*/ 	.short	0x0100
        /*07f2*/ 	.byte	0x05
	.zero		1


	//   ....[113]....
        /*07f4*/ 	.word	0x00000ce0
        /*07f8*/ 	.word	0x000000ff
        /*07fc*/ 	.word	0x00000480
        /*0800*/ 	.short	0x0100
        /*0802*/ 	.byte	0x05
	.zero		1


	//   ....[114]....
        /*0804*/ 	.word	0x00000cf0
        /*0808*/ 	.word	0x000000ff
        /*080c*/ 	.word	0x000001c8
        /*0810*/ 	.short	0x0100
        /*0812*/ 	.byte	0x05
	.zero		1


	//   ....[115]....
        /*0814*/ 	.word	0x00000d00
        /*0818*/ 	.word	0x000000ff
        /*081c*/ 	.word	0x00000488
        /*0820*/ 	.short	0x0100
        /*0822*/ 	.byte	0x05
	.zero		1


	//   ....[116]....
        /*0824*/ 	.word	0x00000d10
        /*0828*/ 	.word	0x000000ff
        /*082c*/ 	.word	0x000001d0
        /*0830*/ 	.short	0x0100
        /*0832*/ 	.byte	0x05
	.zero		1


	//   ....[117]....
        /*0834*/ 	.word	0x00000d20
        /*0838*/ 	.word	0x000000ff
        /*083c*/ 	.word	0x00000490
        /*0840*/ 	.short	0x0100
        /*0842*/ 	.byte	0x05
	.zero		1


	//   ....[118]....
        /*0844*/ 	.word	0x00000d30
        /*0848*/ 	.word	0x000000ff
        /*084c*/ 	.word	0x000001d8
        /*0850*/ 	.short	0x0100
        /*0852*/ 	.byte	0x05
	.zero		1


	//   ....[119]....
        /*0854*/ 	.word	0x00000d40
        /*0858*/ 	.word	0x000000ff
        /*085c*/ 	.word	0x00000498
        /*0860*/ 	.short	0x0100
        /*0862*/ 	.byte	0x05
	.zero		1


	//   ....[120]....
        /*0864*/ 	.word	0x00000d50
        /*0868*/ 	.word	0x000000ff
        /*086c*/ 	.word	0x000001e0
        /*0870*/ 	.short	0x0100
        /*0872*/ 	.byte	0x05
	.zero		1


	//   ....[121]....
        /*0874*/ 	.word	0x00000d60
        /*0878*/ 	.word	0x000000ff
        /*087c*/ 	.word	0x000004a0
        /*0880*/ 	.short	0x0100
        /*0882*/ 	.byte	0x05
	.zero		1


	//   ....[122]....
        /*0884*/ 	.word	0x00000d70
        /*0888*/ 	.word	0x000000ff
        /*088c*/ 	.word	0x000001e8
        /*0890*/ 	.short	0x0100
        /*0892*/ 	.byte	0x05
	.zero		1


	//   ....[123]....
        /*0894*/ 	.word	0x00000d80
        /*0898*/ 	.word	0x000000ff
        /*089c*/ 	.word	0x000004a8
        /*08a0*/ 	.short	0x0100
        /*08a2*/ 	.byte	0x05
	.zero		1


	//   ....[124]....
        /*08a4*/ 	.word	0x00000d90
        /*08a8*/ 	.word	0x000000ff
        /*08ac*/ 	.word	0x000001f0
        /*08b0*/ 	.short	0x0100
        /*08b2*/ 	.byte	0x05
	.zero		1


	//   ....[125]....
        /*08b4*/ 	.word	0x00000da0
        /*08b8*/ 	.word	0x000000ff
        /*08bc*/ 	.word	0x000004b0
        /*08c0*/ 	.short	0x0100
        /*08c2*/ 	.byte	0x05
	.zero		1


	//   ....[126]....
        /*08c4*/ 	.word	0x00000db0
        /*08c8*/ 	.word	0x000000ff
        /*08cc*/ 	.word	0x000001f8
        /*08d0*/ 	.short	0x0100
        /*08d2*/ 	.byte	0x05
	.zero		1


	//   ....[127]....
        /*08d4*/ 	.word	0x00000dc0
        /*08d8*/ 	.word	0x000000ff
        /*08dc*/ 	.word	0x000004b8
        /*08e0*/ 	.short	0x0100
        /*08e2*/ 	.byte	0x05
	.zero		1


	//   ....[128]....
        /*08e4*/ 	.word	0x00000dd0
        /*08e8*/ 	.word	0x000000ff
        /*08ec*/ 	.word	0x00000200
        /*08f0*/ 	.short	0x0100
        /*08f2*/ 	.byte	0x05
	.zero		1


	//   ....[129]....
        /*08f4*/ 	.word	0x00000de0
        /*08f8*/ 	.word	0x000000ff
        /*08fc*/ 	.word	0x000004c0
        /*0900*/ 	.short	0x0100
        /*0902*/ 	.byte	0x05
	.zero		1


	//   ....[130]....
        /*0904*/ 	.word	0x00000df0
        /*0908*/ 	.word	0x000000ff
        /*090c*/ 	.word	0x00000208
        /*0910*/ 	.short	0x0100
        /*0912*/ 	.byte	0x05
	.zero		1


	//   ....[131]....
        /*0914*/ 	.word	0x00000e00
        /*0918*/ 	.word	0x000000ff
        /*091c*/ 	.word	0x000004c8
        /*0920*/ 	.short	0x0100
        /*0922*/ 	.byte	0x05
	.zero		1


	//   ....[132]....
        /*0924*/ 	.word	0x00000e10
        /*0928*/ 	.word	0x000000ff
        /*092c*/ 	.word	0x00000210
        /*0930*/ 	.short	0x0100
        /*0932*/ 	.byte	0x05
	.zero		1


	//   ....[133]....
        /*0934*/ 	.word	0x00000e20
        /*0938*/ 	.word	0x000000ff
        /*093c*/ 	.word	0x000004d0
        /*0940*/ 	.short	0x0100
        /*0942*/ 	.byte	0x05
	.zero		1


	//   ....[134]....
        /*0944*/ 	.word	0x00000e30
        /*0948*/ 	.word	0x000000ff
        /*094c*/ 	.word	0x00000218
        /*0950*/ 	.short	0x0100
        /*0952*/ 	.byte	0x05
	.zero		1


	//   ....[135]....
        /*0954*/ 	.word	0x00000e40
        /*0958*/ 	.word	0x000000ff
        /*095c*/ 	.word	0x000004d8
        /*0960*/ 	.short	0x0100
        /*0962*/ 	.byte	0x05
	.zero		1


	//   ....[136]....
        /*0964*/ 	.word	0x00000e50
        /*0968*/ 	.word	0x000000ff
        /*096c*/ 	.word	0x00000220
        /*0970*/ 	.short	0x0100
        /*0972*/ 	.byte	0x05
	.zero		1


	//   ....[137]....
        /*0974*/ 	.word	0x00000e60
        /*0978*/ 	.word	0x000000ff
        /*097c*/ 	.word	0x000004e0
        /*0980*/ 	.short	0x0100
        /*0982*/ 	.byte	0x05
	.zero		1


	//   ....[138]....
        /*0984*/ 	.word	0x00000e70
        /*0988*/ 	.word	0x000000ff
        /*098c*/ 	.word	0x00000228
        /*0990*/ 	.short	0x0100
        /*0992*/ 	.byte	0x05
	.zero		1


	//   ....[139]....
        /*0994*/ 	.word	0x00000e80
        /*0998*/ 	.word	0x000000ff
        /*099c*/ 	.word	0x000004e8
        /*09a0*/ 	.short	0x0100
        /*09a2*/ 	.byte	0x05
	.zero		1


	//   ....[140]....
        /*09a4*/ 	.word	0x00000e90
        /*09a8*/ 	.word	0x000000ff
        /*09ac*/ 	.word	0x00000230
        /*09b0*/ 	.short	0x0100
        /*09b2*/ 	.byte	0x05
	.zero		1


	//   ....[141]....
        /*09b4*/ 	.word	0x00000ea0
        /*09b8*/ 	.word	0x000000ff
        /*09bc*/ 	.word	0x000004f0
        /*09c0*/ 	.short	0x0100
        /*09c2*/ 	.byte	0x05
	.zero		1


	//   ....[142]....
        /*09c4*/ 	.word	0x00000eb0
        /*09c8*/ 	.word	0x000000ff
        /*09cc*/ 	.word	0x00000238
        /*09d0*/ 	.short	0x0100
        /*09d2*/ 	.byte	0x05
	.zero		1


	//   ....[143]....
        /*09d4*/ 	.word	0x00000ec0
        /*09d8*/ 	.word	0x000000ff
        /*09dc*/ 	.word	0x000004f8
        /*09e0*/ 	.short	0x0100
        /*09e2*/ 	.byte	0x05
	.zero		1


	//   ....[144]....
        /*09e4*/ 	.word	0x00000ed0
        /*09e8*/ 	.word	0x000000ff
        /*09ec*/ 	.word	0x00000240
        /*09f0*/ 	.short	0x0100
        /*09f2*/ 	.byte	0x05
	.zero		1


	//   ....[145]....
        /*09f4*/ 	.word	0x00000ee0
        /*09f8*/ 	.word	0x000000ff
        /*09fc*/ 	.word	0x00000500
        /*0a00*/ 	.short	0x0100
        /*0a02*/ 	.byte	0x05
	.zero		1


	//   ....[146]....
        /*0a04*/ 	.word	0x00000ef0
        /*0a08*/ 	.word	0x000000ff
        /*0a0c*/ 	.word	0x00000248
        /*0a10*/ 	.short	0x0100
        /*0a12*/ 	.byte	0x05
	.zero		1


	//   ....[147]....
        /*0a14*/ 	.word	0x00000f00
        /*0a18*/ 	.word	0x000000ff
        /*0a1c*/ 	.word	0x00000508
        /*0a20*/ 	.short	0x0100
        /*0a22*/ 	.byte	0x05
	.zero		1


	//   ....[148]....
        /*0a24*/ 	.word	0x00000f10
        /*0a28*/ 	.word	0x000000ff
        /*0a2c*/ 	.word	0x00000250
        /*0a30*/ 	.short	0x0100
        /*0a32*/ 	.byte	0x05
	.zero		1


	//   ....[149]....
        /*0a34*/ 	.word	0x00000f20
        /*0a38*/ 	.word	0x000000ff
        /*0a3c*/ 	.word	0x00000510
        /*0a40*/ 	.short	0x0100
        /*0a42*/ 	.byte	0x05
	.zero		1


	//   ....[150]....
        /*0a44*/ 	.word	0x00000f30
        /*0a48*/ 	.word	0x000000ff
        /*0a4c*/ 	.word	0x00000258
        /*0a50*/ 	.short	0x0100
        /*0a52*/ 	.byte	0x05
	.zero		1


	//   ....[151]....
        /*0a54*/ 	.word	0x00000f40
        /*0a58*/ 	.word	0x000000ff
        /*0a5c*/ 	.word	0x00000518
        /*0a60*/ 	.short	0x0100
        /*0a62*/ 	.byte	0x05
	.zero		1


	//   ....[152]....
        /*0a64*/ 	.word	0x00000f50
        /*0a68*/ 	.word	0x000000ff
        /*0a6c*/ 	.word	0x00000260
        /*0a70*/ 	.short	0x0100
        /*0a72*/ 	.byte	0x05
	.zero		1


	//   ....[153]....
        /*0a74*/ 	.word	0x00000f60
        /*0a78*/ 	.word	0x000000ff
        /*0a7c*/ 	.word	0x00000520
        /*0a80*/ 	.short	0x0100
        /*0a82*/ 	.byte	0x05
	.zero		1


	//   ....[154]....
        /*0a84*/ 	.word	0x00000f70
        /*0a88*/ 	.word	0x000000ff
        /*0a8c*/ 	.word	0x00000268
        /*0a90*/ 	.short	0x0100
        /*0a92*/ 	.byte	0x05
	.zero		1


	//   ....[155]....
        /*0a94*/ 	.word	0x00000f80
        /*0a98*/ 	.word	0x000000ff
        /*0a9c*/ 	.word	0x00000528
        /*0aa0*/ 	.short	0x0100
        /*0aa2*/ 	.byte	0x05
	.zero		1


	//   ....[156]....
        /*0aa4*/ 	.word	0x00000f90
        /*0aa8*/ 	.word	0x000000ff
        /*0aac*/ 	.word	0x00000270
        /*0ab0*/ 	.short	0x0100
        /*0ab2*/ 	.byte	0x05
	.zero		1


	//   ....[157]....
        /*0ab4*/ 	.word	0x00000fa0
        /*0ab8*/ 	.word	0x000000ff
        /*0abc*/ 	.word	0x00000530
        /*0ac0*/ 	.short	0x0100
        /*0ac2*/ 	.byte	0x05
	.zero		1


	//   ....[158]....
        /*0ac4*/ 	.word	0x00000fb0
        /*0ac8*/ 	.word	0x000000ff
        /*0acc*/ 	.word	0x00000278
        /*0ad0*/ 	.short	0x0100
        /*0ad2*/ 	.byte	0x05
	.zero		1


	//   ....[159]....
        /*0ad4*/ 	.word	0x00000fc0
        /*0ad8*/ 	.word	0x000000ff
        /*0adc*/ 	.word	0x00000538
        /*0ae0*/ 	.short	0x0100
        /*0ae2*/ 	.byte	0x05
	.zero		1


	//   ....[160]....
        /*0ae4*/ 	.word	0x00000fd0
        /*0ae8*/ 	.word	0x000000ff
        /*0aec*/ 	.word	0x00000280
        /*0af0*/ 	.short	0x0100
        /*0af2*/ 	.byte	0x05
	.zero		1


	//   ....[161]....
        /*0af4*/ 	.word	0x00000fe0
        /*0af8*/ 	.word	0x000000ff
        /*0afc*/ 	.word	0x00000540
        /*0b00*/ 	.short	0x0100
        /*0b02*/ 	.byte	0x05
	.zero		1


	//   ....[162]....
        /*0b04*/ 	.word	0x00000ff0
        /*0b08*/ 	.word	0x000000ff
        /*0b0c*/ 	.word	0x00000288
        /*0b10*/ 	.short	0x0100
        /*0b12*/ 	.byte	0x05
	.zero		1


	//   ....[163]....
        /*0b14*/ 	.word	0x00001000
        /*0b18*/ 	.word	0x000000ff
        /*0b1c*/ 	.word	0x00000548
        /*0b20*/ 	.short	0x0100
        /*0b22*/ 	.byte	0x05
	.zero		1


	//   ....[164]....
        /*0b24*/ 	.word	0x00001010
        /*0b28*/ 	.word	0x000000ff
        /*0b2c*/ 	.word	0x00000290
        /*0b30*/ 	.short	0x0100
        /*0b32*/ 	.byte	0x05
	.zero		1


	//   ....[165]....
        /*0b34*/ 	.word	0x00001020
        /*0b38*/ 	.word	0x000000ff
        /*0b3c*/ 	.word	0x00000550
        /*0b40*/ 	.short	0x0100
        /*0b42*/ 	.byte	0x05
	.zero		1


	//   ....[166]....
        /*0b44*/ 	.word	0x00001030
        /*0b48*/ 	.word	0x000000ff
        /*0b4c*/ 	.word	0x00000298
        /*0b50*/ 	.short	0x0100
        /*0b52*/ 	.byte	0x05
	.zero		1


	//   ....[167]....
        /*0b54*/ 	.word	0x00001040
        /*0b58*/ 	.word	0x000000ff
        /*0b5c*/ 	.word	0x00000558
        /*0b60*/ 	.short	0x0100
        /*0b62*/ 	.byte	0x05
	.zero		1


	//   ....[168]....
        /*0b64*/ 	.word	0x00001050
        /*0b68*/ 	.word	0x000000ff
        /*0b6c*/ 	.word	0x000002a0
        /*0b70*/ 	.short	0x0100
        /*0b72*/ 	.byte	0x05
	.zero		1


	//   ....[169]....
        /*0b74*/ 	.word	0x00001060
        /*0b78*/ 	.word	0x000000ff
        /*0b7c*/ 	.word	0x00000560
        /*0b80*/ 	.short	0x0100
        /*0b82*/ 	.byte	0x05
	.zero		1


	//   ....[170]....
        /*0b84*/ 	.word	0x00001070
        /*0b88*/ 	.word	0x000000ff
        /*0b8c*/ 	.word	0x000002a8
        /*0b90*/ 	.short	0x0100
        /*0b92*/ 	.byte	0x05
	.zero		1


	//   ....[171]....
        /*0b94*/ 	.word	0x00001080
        /*0b98*/ 	.word	0x000000ff
        /*0b9c*/ 	.word	0x00000568
        /*0ba0*/ 	.short	0x0100
        /*0ba2*/ 	.byte	0x05
	.zero		1


	//   ....[172]....
        /*0ba4*/ 	.word	0x00001090
        /*0ba8*/ 	.word	0x000000ff
        /*0bac*/ 	.word	0x000002b0
        /*0bb0*/ 	.short	0x0100
        /*0bb2*/ 	.byte	0x05
	.zero		1


	//   ....[173]....
        /*0bb4*/ 	.word	0x000010a0
        /*0bb8*/ 	.word	0x000000ff
        /*0bbc*/ 	.word	0x00000570
        /*0bc0*/ 	.short	0x0100
        /*0bc2*/ 	.byte	0x05
	.zero		1


	//   ....[174]....
        /*0bc4*/ 	.word	0x000010b0
        /*0bc8*/ 	.word	0x000000ff
        /*0bcc*/ 	.word	0x000002b8
        /*0bd0*/ 	.short	0x0100
        /*0bd2*/ 	.byte	0x05
	.zero		1


	//   ....[175]....
        /*0bd4*/ 	.word	0x000010c0
        /*0bd8*/ 	.word	0x000000ff
        /*0bdc*/ 	.word	0x00000578
        /*0be0*/ 	.short	0x0100
        /*0be2*/ 	.byte	0x05
	.zero		1


	//   ....[176]....
        /*0be4*/ 	.word	0x00001200
        /*0be8*/ 	.word	0x000000ff
        /*0bec*/ 	.word	0x00000580
        /*0bf0*/ 	.short	0x0100
        /*0bf2*/ 	.byte	0x07
	.zero		1


	//   ....[177]....
        /*0bf4*/ 	.word	0x00001210
        /*0bf8*/ 	.word	0x000000ff
        /*0bfc*/ 	.word	0x00000590
        /*0c00*/ 	.short	0x0100
        /*0c02*/ 	.byte	0x07
	.zero		1


	//   ....[178]....
        /*0c04*/ 	.word	0x00001220
        /*0c08*/ 	.word	0x000000ff
        /*0c0c*/ 	.word	0x00000588
        /*0c10*/ 	.short	0x0100
        /*0c12*/ 	.byte	0x07
	.zero		1


	//   ....[179]....
        /*0c14*/ 	.word	0x00001230
        /*0c18*/ 	.word	0x000000ff
        /*0c1c*/ 	.word	0x00000598
        /*0c20*/ 	.short	0x0100
        /*0c22*/ 	.byte	0x07
	.zero		1


	//   ....[180]....
        /*0c24*/ 	.word	0x00001320
        /*0c28*/ 	.word	0x000000ff
        /*0c2c*/ 	.word	0x000005a0
        /*0c30*/ 	.short	0x0100
        /*0c32*/ 	.byte	0x05
	.zero		1


	//   ....[181]....
        /*0c34*/ 	.word	0x00001330
        /*0c38*/ 	.word	0x000000ff
        /*0c3c*/ 	.word	0x000005a8
        /*0c40*/ 	.short	0x0100
        /*0c42*/ 	.byte	0x05
	.zero		1


	//   ....[182]....
        /*0c44*/ 	.word	0x00001470
        /*0c48*/ 	.word	0x000000ff
        /*0c4c*/ 	.word	0x000005b0
        /*0c50*/ 	.short	0x0100
        /*0c52*/ 	.byte	0x05
	.zero		1


	//   ....[183]....
        /*0c54*/ 	.word	0x00001480
        /*0c58*/ 	.word	0x000000ff
        /*0c5c*/ 	.word	0x000005c0
        /*0c60*/ 	.short	0x0100
        /*0c62*/ 	.byte	0x05
	.zero		1


	//   ....[184]....
        /*0c64*/ 	.word	0x00001490
        /*0c68*/ 	.word	0x000000ff
        /*0c6c*/ 	.word	0x000005b8
        /*0c70*/ 	.short	0x0100
        /*0c72*/ 	.byte	0x05
	.zero		1


	//   ....[185]....
        /*0c74*/ 	.word	0x000014a0
        /*0c78*/ 	.word	0x000000ff
        /*0c7c*/ 	.word	0x000005c8
        /*0c80*/ 	.short	0x0100
        /*0c82*/ 	.byte	0x05
	.zero		1


	//   ....[186]....
        /*0c84*/ 	.word	0x000015d0
        /*0c88*/ 	.word	0x000000ff
        /*0c8c*/ 	.word	0x000005d0
        /*0c90*/ 	.short	0x0100
        /*0c92*/ 	.byte	0x07
	.zero		1


	//   ....[187]....
        /*0c94*/ 	.word	0x000015e0
        /*0c98*/ 	.word	0x000000ff
        /*0c9c*/ 	.word	0x000005f0
        /*0ca0*/ 	.short	0x0100
        /*0ca2*/ 	.byte	0x07
	.zero		1


	//   ....[188]....
        /*0ca4*/ 	.word	0x000015f0
        /*0ca8*/ 	.word	0x000000ff
        /*0cac*/ 	.word	0x000005d8
        /*0cb0*/ 	.short	0x0100
        /*0cb2*/ 	.byte	0x07
	.zero		1


	//   ....[189]....
        /*0cb4*/ 	.word	0x00001600
        /*0cb8*/ 	.word	0x000000ff
        /*0cbc*/ 	.word	0x000005f8
        /*0cc0*/ 	.short	0x0100
        /*0cc2*/ 	.byte	0x07
	.zero		1


	//   ....[190]....
        /*0cc4*/ 	.word	0x00001610
        /*0cc8*/ 	.word	0x000000ff
        /*0ccc*/ 	.word	0x000005e0
        /*0cd0*/ 	.short	0x0100
        /*0cd2*/ 	.byte	0x07
	.zero		1


	//   ....[191]....
        /*0cd4*/ 	.word	0x00001620
        /*0cd8*/ 	.word	0x000000ff
        /*0cdc*/ 	.word	0x00000600
        /*0ce0*/ 	.short	0x0100
        /*0ce2*/ 	.byte	0x07
	.zero		1


	//   ....[192]....
        /*0ce4*/ 	.word	0x00001630
        /*0ce8*/ 	.word	0x000000ff
        /*0cec*/ 	.word	0x000005e8
        /*0cf0*/ 	.short	0x0100
        /*0cf2*/ 	.byte	0x07
	.zero		1


	//   ....[193]....
        /*0cf4*/ 	.word	0x00001640
        /*0cf8*/ 	.word	0x000000ff
        /*0cfc*/ 	.word	0x00000608
        /*0d00*/ 	.short	0x0100
        /*0d02*/ 	.byte	0x07
	.zero		1


	//   ....[194]....
        /*0d04*/ 	.word	0x00001730
        /*0d08*/ 	.word	0x000000ff
        /*0d0c*/ 	.word	0x00000610
        /*0d10*/ 	.short	0x0100
        /*0d12*/ 	.byte	0x05
	.zero		1


	//   ....[195]....
        /*0d14*/ 	.word	0x00001740
        /*0d18*/ 	.word	0x000000ff
        /*0d1c*/ 	.word	0x00000620
        /*0d20*/ 	.short	0x0100
        /*0d22*/ 	.byte	0x05
	.zero		1


	//   ....[196]....
        /*0d24*/ 	.word	0x00001750
        /*0d28*/ 	.word	0x000000ff
        /*0d2c*/ 	.word	0x00000618
        /*0d30*/ 	.short	0x0100
        /*0d32*/ 	.byte	0x05
	.zero		1


	//   ....[197]....
        /*0d34*/ 	.word	0x00001760
        /*0d38*/ 	.word	0x000000ff
        /*0d3c*/ 	.word	0x00000628
        /*0d40*/ 	.short	0x0100
        /*0d42*/ 	.byte	0x05
	.zero		1


	//   ....[198]....
        /*0d44*/ 	.word	0x00002040
        /*0d48*/ 	.word	0x00000002
        /*0d4c*/ 	.word	0x00000620
        /*0d50*/ 	.short	0x010a
        /*0d52*/ 	.byte	0xff
	.zero		1


	//   ....[199]....
        /*0d54*/ 	.word	0x00002070
        /*0d58*/ 	.word	0x00000002
        /*0d5c*/ 	.word	0x00000610
        /*0d60*/ 	.short	0x0101
        /*0d62*/ 	.byte	0xff
	.zero		1


	//   ....[200]....
        /*0d64*/ 	.word	0x00002140
        /*0d68*/ 	.word	0x000000ff
        /*0d6c*/ 	.word	0x000002c0
        /*0d70*/ 	.short	0x010a
        /*0d72*/ 	.byte	0x08
	.zero		1


	//   ....[201]....
        /*0d74*/ 	.word	0x000021f0
        /*0d78*/ 	.word	0x000000ff
        /*0d7c*/ 	.word	0x000002c0
        /*0d80*/ 	.short	0x010a
        /*0d82*/ 	.byte	0x21
	.zero		1


	//   ....[202]....
        /*0d84*/ 	.word	0x00002360
        /*0d88*/ 	.word	0x000000ff
        /*0d8c*/ 	.word	0x000002c0
        /*0d90*/ 	.short	0x010a
        /*0d92*/ 	.byte	0x08
	.zero		1


	//   ....[203]....
        /*0d94*/ 	.word	0x00002450
        /*0d98*/ 	.word	0x000000ff
        /*0d9c*/ 	.word	0x000005a8
        /*0da0*/ 	.short	0x0101
        /*0da2*/ 	.byte	0x04
	.zero		1


	//   ....[204]....
        /*0da4*/ 	.word	0x00002470
        /*0da8*/ 	.word	0x000000ff
        /*0dac*/ 	.word	0x000002c0
        /*0db0*/ 	.short	0x010a
        /*0db2*/ 	.byte	0x08
	.zero		1


	//   ....[205]....
        /*0db4*/ 	.word	0x000024f0
        /*0db8*/ 	.word	0x000000ff
        /*0dbc*/ 	.word	0x000002c0
        /*0dc0*/ 	.short	0x010a
        /*0dc2*/ 	.byte	0x11
	.zero		1


	//   ....[206]....
        /*0dc4*/ 	.word	0x00002640
        /*0dc8*/ 	.word	0x000000ff
        /*0dcc*/ 	.word	0x000002c0
        /*0dd0*/ 	.short	0x010a
        /*0dd2*/ 	.byte	0x08
	.zero		1


	//   ....[207]....
        /*0dd4*/ 	.word	0x00002780
        /*0dd8*/ 	.word	0x00000002
        /*0ddc*/ 	.word	0x000005b0
        /*0de0*/ 	.short	0x010a
        /*0de2*/ 	.byte	0xff
	.zero		1


	//   ....[208]....
        /*0de4*/ 	.word	0x00002840
        /*0de8*/ 	.word	0x00000002
        /*0dec*/ 	.word	0x00000000
        /*0df0*/ 	.short	0x0101
        /*0df2*/ 	.byte	0xff
	.zero		1


	//   ....[209]....
        /*0df4*/ 	.word	0x00002db0
        /*0df8*/ 	.word	0x000000ff
        /*0dfc*/ 	.word	0x00000000
        /*0e00*/ 	.short	0x010a
        /*0e02*/ 	.byte	0x05
	.zero		1


	//   ....[210]....
        /*0e04*/ 	.word	0x00002e40
        /*0e08*/ 	.word	0x000000ff
        /*0e0c*/ 	.word	0x00000000
        /*0e10*/ 	.short	0x010a
        /*0e12*/ 	.byte	0x05
	.zero		1


	//   ....[211]....
        /*0e14*/ 	.word	0x00002ed0
        /*0e18*/ 	.word	0x000000ff
        /*0e1c*/ 	.word	0x00000000
        /*0e20*/ 	.short	0x010a
        /*0e22*/ 	.byte	0x05
	.zero		1


	//   ....[212]....
        /*0e24*/ 	.word	0x00002f60
        /*0e28*/ 	.word	0x000000ff
        /*0e2c*/ 	.word	0x00000000
        /*0e30*/ 	.short	0x010a
        /*0e32*/ 	.byte	0x05
	.zero		1


	//   ....[213]....
        /*0e34*/ 	.word	0x00002ff0
        /*0e38*/ 	.word	0x000000ff
        /*0e3c*/ 	.word	0x00000000
        /*0e40*/ 	.short	0x010a
        /*0e42*/ 	.byte	0x05
	.zero		1


	//   ....[214]....
        /*0e44*/ 	.word	0x00003080
        /*0e48*/ 	.word	0x000000ff
        /*0e4c*/ 	.word	0x00000000
        /*0e50*/ 	.short	0x010a
        /*0e52*/ 	.byte	0x05
	.zero		1


	//   ....[215]....
        /*0e54*/ 	.word	0x00003110
        /*0e58*/ 	.word	0x000000ff
        /*0e5c*/ 	.word	0x00000000
        /*0e60*/ 	.short	0x010a
        /*0e62*/ 	.byte	0x05
	.zero		1


	//   ....[216]....
        /*0e64*/ 	.word	0x000031a0
        /*0e68*/ 	.word	0x000000ff
        /*0e6c*/ 	.word	0x00000000
        /*0e70*/ 	.short	0x010a
        /*0e72*/ 	.byte	0x05
	.zero		1


	//   ....[217]....
        /*0e74*/ 	.word	0x00003340
        /*0e78*/ 	.word	0x00000000
        /*0e7c*/ 	.word	0x00000610
        /*0e80*/ 	.short	0x010a
        /*0e82*/ 	.byte	0xff
	.zero		1


	//   ....[218]....
        /*0e84*/ 	.word	0x000033b0
        /*0e88*/ 	.word	0x00000000
        /*0e8c*/ 	.word	0x00000000
        /*0e90*/ 	.short	0x0101
        /*0e92*/ 	.byte	0xff
	.zero		1


	//   ....[219]....
        /*0e94*/ 	.word	0x000033d0
        /*0e98*/ 	.word	0x000000ff
        /*0e9c*/ 	.word	0x000005c0
        /*0ea0*/ 	.short	0x010a
        /*0ea2*/ 	.byte	0x05
	.zero		1


	//   ....[220]....
        /*0ea4*/ 	.word	0x000034f0
        /*0ea8*/ 	.word	0x00000000
        /*0eac*/ 	.word	0x000005b0
        /*0eb0*/ 	.short	0x010a
        /*0eb2*/ 	.byte	0xff
	.zero		1


	//   ....[221]....
        /*0eb4*/ 	.word	0x000035f0
        /*0eb8*/ 	.word	0x00000000
        /*0ebc*/ 	.word	0x00000000
        /*0ec0*/ 	.short	0x0101
        /*0ec2*/ 	.byte	0xff
	.zero		1


	//   ....[222]....
        /*0ec4*/ 	.word	0x00003680
        /*0ec8*/ 	.word	0x000000ff
        /*0ecc*/ 	.word	0x000005c0
        /*0ed0*/ 	.short	0x0106
        /*0ed2*/ 	.byte	0x05
	.zero		1


	//   ....[223]....
        /*0ed4*/ 	.word	0x000036a0
        /*0ed8*/ 	.word	0x000000ff
        /*0edc*/ 	.word	0x000005c0
        /*0ee0*/ 	.short	0x010a
        /*0ee2*/ 	.byte	0x05
	.zero		1


	//   ....[224]....
        /*0ee4*/ 	.word	0x00003730
        /*0ee8*/ 	.word	0x000000ff
        /*0eec*/ 	.word	0x000005c0
        /*0ef0*/ 	.short	0x0106
        /*0ef2*/ 	.byte	0x04
	.zero		1


	//   ....[225]....
        /*0ef4*/ 	.word	0x00003770
        /*0ef8*/ 	.word	0x00000000
        /*0efc*/ 	.word	0x000005c0
        /*0f00*/ 	.short	0x010a
        /*0f02*/ 	.byte	0xff
	.zero		1


	//   ....[226]....
        /*0f04*/ 	.word	0x00003c50
        /*0f08*/ 	.word	0x00000000
        /*0f0c*/ 	.word	0x000005b0
        /*0f10*/ 	.short	0x010a
        /*0f12*/ 	.byte	0xff
	.zero		1


	//   ....[227]....
        /*0f14*/ 	.word	0x00003d50
        /*0f18*/ 	.word	0x00000003
        /*0f1c*/ 	.word	0x00000000
        /*0f20*/ 	.short	0x0101
        /*0f22*/ 	.byte	0xff
	.zero		1


	//   ....[228]....
        /*0f24*/ 	.word	0x00003d60
        /*0f28*/ 	.word	0x000000ff
        /*0f2c*/ 	.word	0x00000000
        /*0f30*/ 	.short	0x010a
        /*0f32*/ 	.byte	0x04
	.zero		1


	//   ....[229]....
        /*0f34*/ 	.word	0x00003d80
        /*0f38*/ 	.word	0x000000ff
        /*0f3c*/ 	.word	0x000005f0
        /*0f40*/ 	.short	0x010a
        /*0f42*/ 	.byte	0x09
	.zero		1


	//   ....[230]....
        /*0f44*/ 	.word	0x00003ec0
        /*0f48*/ 	.word	0x000000ff
        /*0f4c*/ 	.word	0x00000000
        /*0f50*/ 	.short	0x010a
        /*0f52*/ 	.byte	0x07
	.zero		1


	//   ....[231]....
        /*0f54*/ 	.word	0x00003ff0
        /*0f58*/ 	.word	0x000000ff
        /*0f5c*/ 	.word	0x00000000
        /*0f60*/ 	.short	0x010a
        /*0f62*/ 	.byte	0x04
	.zero		1


	//   ....[232]....
        /*0f64*/ 	.word	0x000041a0
        /*0f68*/ 	.word	0x000000ff
        /*0f6c*/ 	.word	0x00000000
        /*0f70*/ 	.short	0x010a
        /*0f72*/ 	.byte	0x05
	.zero		1


	//   ....[233]....
        /*0f74*/ 	.word	0x00004230
        /*0f78*/ 	.word	0x000000ff
        /*0f7c*/ 	.word	0x00000000
        /*0f80*/ 	.short	0x010a
        /*0f82*/ 	.byte	0x05
	.zero		1


	//   ....[234]....
        /*0f84*/ 	.word	0x000042c0
        /*0f88*/ 	.word	0x000000ff
        /*0f8c*/ 	.word	0x00000000
        /*0f90*/ 	.short	0x010a
        /*0f92*/ 	.byte	0x05
	.zero		1


	//   ....[235]....
        /*0f94*/ 	.word	0x00004350
        /*0f98*/ 	.word	0x000000ff
        /*0f9c*/ 	.word	0x00000000
        /*0fa0*/ 	.short	0x010a
        /*0fa2*/ 	.byte	0x07
	.zero		1


	//   ....[236]....
        /*0fa4*/ 	.word	0x00004780
        /*0fa8*/ 	.word	0x00000000
        /*0fac*/ 	.word	0x000005b0
        /*0fb0*/ 	.short	0x010a
        /*0fb2*/ 	.byte	0xff
	.zero		1


	//   ....[237]....
        /*0fb4*/ 	.word	0x00004860
        /*0fb8*/ 	.word	0x00000000
        /*0fbc*/ 	.word	0x00000000
        /*0fc0*/ 	.short	0x0101
        /*0fc2*/ 	.byte	0xff
	.zero		1


	//   ....[238]....
        /*0fc4*/ 	.word	0x00004b80
        /*0fc8*/ 	.word	0x000000ff
        /*0fcc*/ 	.word	0x000005a8
        /*0fd0*/ 	.short	0x010a
        /*0fd2*/ 	.byte	0x07
	.zero		1


	//   ....[239]....
        /*0fd4*/ 	.word	0x00004d60
        /*0fd8*/ 	.word	0x000000ff
        /*0fdc*/ 	.word	0x00000590
        /*0fe0*/ 	.short	0x010a
        /*0fe2*/ 	.byte	0x0d
	.zero		1


	//   ....[240]....
        /*0fe4*/ 	.word	0x00005070
        /*0fe8*/ 	.word	0x000000ff
        /*0fec*/ 	.word	0x00000580
        /*0ff0*/ 	.short	0x010b
        /*0ff2*/ 	.byte	0x0d
	.zero		1


	//   ....[241]....
        /*0ff4*/ 	.word	0x000050d0
        /*0ff8*/ 	.word	0x000000ff
        /*0ffc*/ 	.word	0x00000000
        /*1000*/ 	.short	0x0101
        /*1002*/ 	.byte	0x0e
	.zero		1


	//   ....[242]....
        /*1004*/ 	.word	0x00005120
        /*1008*/ 	.word	0x000000ff
        /*100c*/ 	.word	0x00000000
        /*1010*/ 	.short	0x010a
        /*1012*/ 	.byte	0x04
	.zero		1


	//   ....[243]....
        /*1014*/ 	.word	0x000051c0
        /*1018*/ 	.word	0x00000000
        /*101c*/ 	.word	0x00000000
        /*1020*/ 	.short	0x010a
        /*1022*/ 	.byte	0xff
	.zero		1


	//   ....[244]....
        /*1024*/ 	.word	0x00005510
        /*1028*/ 	.word	0x00000000
        /*102c*/ 	.word	0x000005b0
        /*1030*/ 	.short	0x010a
        /*1032*/ 	.byte	0xff
	.zero		1


	//   ....[245]....
        /*1034*/ 	.word	0x00005620
        /*1038*/ 	.word	0x00000000
        /*103c*/ 	.word	0x00000000
        /*1040*/ 	.short	0x0101
        /*1042*/ 	.byte	0xff
	.zero		1


	//   ....[246]....
        /*1044*/ 	.word	0x00005f50
        /*1048*/ 	.word	0x00000003
        /*104c*/ 	.word	0x00000580
        /*1050*/ 	.short	0x010a
        /*1052*/ 	.byte	0xff
	.zero		1


	//   ....[247]....
        /*1054*/ 	.word	0x00005f60
        /*1058*/ 	.word	0x00000043
        /*105c*/ 	.word	0x000005d0
        /*1060*/ 	.short	0x010a
        /*1062*/ 	.byte	0xff
	.zero		1


	//   ....[248]....
        /*1064*/ 	.word	0x000060e0
        /*1068*/ 	.word	0x00000003
        /*106c*/ 	.word	0x00000580
        /*1070*/ 	.short	0x010a
        /*1072*/ 	.byte	0xff
	.zero		1


	//   ....[249]....
        /*1074*/ 	.word	0x00006190
        /*1078*/ 	.word	0x00000043
        /*107c*/ 	.word	0x000005d0
        /*1080*/ 	.short	0x010a
        /*1082*/ 	.byte	0xff
	.zero		1


	//   ....[250]....
        /*1084*/ 	.word	0x000063d0
        /*1088*/ 	.word	0x000000ff
        /*108c*/ 	.word	0x00000000
        /*1090*/ 	.short	0x0101
        /*1092*/ 	.byte	0x05
	.zero		1


	//   ....[251]....
        /*1094*/ 	.word	0x00006780
        /*1098*/ 	.word	0x00000000
        /*109c*/ 	.word	0x00000000
        /*10a0*/ 	.short	0x0101
        /*10a2*/ 	.byte	0xff
	.zero		1


	//   ....[252]....
        /*10a4*/ 	.word	0x00006a20
        /*10a8*/ 	.word	0x00000002
        /*10ac*/ 	.word	0x00000620
        /*10b0*/ 	.short	0x010a
        /*10b2*/ 	.byte	0xff
	.zero		1


	//   ....[253]....
        /*10b4*/ 	.word	0x00006a80
        /*10b8*/ 	.word	0x00000002
        /*10bc*/ 	.word	0x000002c0
        /*10c0*/ 	.short	0x010a
        /*10c2*/ 	.byte	0xff
	.zero		1


	//   ....[254]....
        /*10c4*/ 	.word	0x00006ae0
        /*10c8*/ 	.word	0x00000002
        /*10cc*/ 	.word	0x000002c0
        /*10d0*/ 	.short	0x010a
        /*10d2*/ 	.byte	0xff
	.zero		1


	//   ....[255]....
        /*10d4*/ 	.word	0x00006b30
        /*10d8*/ 	.word	0x00000002
        /*10dc*/ 	.word	0x000005b0
        /*10e0*/ 	.short	0x010a
        /*10e2*/ 	.byte	0xff
	.zero		1


	//   ....[0]....
        /*10e4*/ 	.word	0x00006b90
        /*10e8*/ 	.word	0x00000002
        /*10ec*/ 	.word	0x00000000
        /*10f0*/ 	.short	0x010a
        /*10f2*/ 	.byte	0xff
	.zero		1


	//   ....[1]....
        /*10f4*/ 	.word	0x00006bf0
        /*10f8*/ 	.word	0x00000002
        /*10fc*/ 	.word	0x00000000
        /*1100*/ 	.short	0x010a
        /*1102*/ 	.byte	0xff
	.zero		1


	//   ....[2]....
        /*1104*/ 	.word	0x00006c50
        /*1108*/ 	.word	0x00000002
        /*110c*/ 	.word	0x00000000
        /*1110*/ 	.short	0x010a
        /*1112*/ 	.byte	0xff
	.zero		1


	//   ....[3]....
        /*1114*/ 	.word	0x00006cb0
        /*1118*/ 	.word	0x00000002
        /*111c*/ 	.word	0x00000000
        /*1120*/ 	.short	0x010a
        /*1122*/ 	.byte	0xff
	.zero		1


	//   ....[4]....
        /*1124*/ 	.word	0x00006d10
        /*1128*/ 	.word	0x00000002
        /*112c*/ 	.word	0x00000000
        /*1130*/ 	.short	0x010a
        /*1132*/ 	.byte	0xff
	.zero		1


	//   ....[5]....
        /*1134*/ 	.word	0x00006d70
        /*1138*/ 	.word	0x00000002
        /*113c*/ 	.word	0x00000000
        /*1140*/ 	.short	0x010a
        /*1142*/ 	.byte	0xff
	.zero		1


	//   ....[6]....
        /*1144*/ 	.word	0x00006dd0
        /*1148*/ 	.word	0x00000002
        /*114c*/ 	.word	0x00000000
        /*1150*/ 	.short	0x010a
        /*1152*/ 	.byte	0xff
	.zero		1


	//   ....[7]....
        /*1154*/ 	.word	0x00006e30
        /*1158*/ 	.word	0x00000002
        /*115c*/ 	.word	0x00000000
        /*1160*/ 	.short	0x010a
        /*1162*/ 	.byte	0xff
	.zero		1


	//   ....[8]....
        /*1164*/ 	.word	0x00006e80
        /*1168*/ 	.word	0x00000000
        /*116c*/ 	.word	0x00000610
        /*1170*/ 	.short	0x010a
        /*1172*/ 	.byte	0xff
	.zero		1


	//   ....[9]....
        /*1174*/ 	.word	0x00006ee0
        /*1178*/ 	.word	0x00000000
        /*117c*/ 	.word	0x000005c0
        /*1180*/ 	.short	0x010a
        /*1182*/ 	.byte	0xff
	.zero		1


	//   ....[10]....
        /*1184*/ 	.word	0x00006f30
        /*1188*/ 	.word	0x00000000
        /*118c*/ 	.word	0x000005b0
        /*1190*/ 	.short	0x010a
        /*1192*/ 	.byte	0xff
	.zero		1


	//   ....[11]....
        /*1194*/ 	.word	0x00006f90
        /*1198*/ 	.word	0x00000000
        /*119c*/ 	.word	0x000005c0
        /*11a0*/ 	.short	0x010a
        /*11a2*/ 	.byte	0xff
	.zero		1


	//   ....[12]....
        /*11a4*/ 	.word	0x00006fe0
        /*11a8*/ 	.word	0x00000000
        /*11ac*/ 	.word	0x000005b0
        /*11b0*/ 	.short	0x010a
        /*11b2*/ 	.byte	0xff
	.zero		1


	//   ....[13]....
        /*11b4*/ 	.word	0x00007040
        /*11b8*/ 	.word	0x00000002
        /*11bc*/ 	.word	0x000005f0
        /*11c0*/ 	.short	0x010a
        /*11c2*/ 	.byte	0xff
	.zero		1


	//   ....[14]....
        /*11c4*/ 	.word	0x000070a0
        /*11c8*/ 	.word	0x00000000
        /*11cc*/ 	.word	0x00000000
        /*11d0*/ 	.short	0x010a
        /*11d2*/ 	.byte	0xff
	.zero		1


	//   ....[15]....
        /*11d4*/ 	.word	0x00007100
        /*11d8*/ 	.word	0x00000000
        /*11dc*/ 	.word	0x00000000
        /*11e0*/ 	.short	0x010a
        /*11e2*/ 	.byte	0xff
	.zero		1


	//   ....[16]....
        /*11e4*/ 	.word	0x00007160
        /*11e8*/ 	.word	0x00000000
        /*11ec*/ 	.word	0x00000000
        /*11f0*/ 	.short	0x010a
        /*11f2*/ 	.byte	0xff
	.zero		1


	//   ....[17]....
        /*11f4*/ 	.word	0x000071c0
        /*11f8*/ 	.word	0x00000000
        /*11fc*/ 	.word	0x00000000
        /*1200*/ 	.short	0x010a
        /*1202*/ 	.byte	0xff
	.zero		1


	//   ....[18]....
        /*1204*/ 	.word	0x00007220
        /*1208*/ 	.word	0x00000000
        /*120c*/ 	.word	0x00000000
        /*1210*/ 	.short	0x010a
        /*1212*/ 	.byte	0xff
	.zero		1


	//   ....[19]....
        /*1214*/ 	.word	0x00007270
        /*1218*/ 	.word	0x00000000
        /*121c*/ 	.word	0x000005b0
        /*1220*/ 	.short	0x010a
        /*1222*/ 	.byte	0xff
	.zero		1


	//   ....[20]....
        /*1224*/ 	.word	0x000072d0
        /*1228*/ 	.word	0x00000000
        /*122c*/ 	.word	0x000005a8
        /*1230*/ 	.short	0x010a
        /*1232*/ 	.byte	0xff
	.zero		1


	//   ....[21]....
        /*1234*/ 	.word	0x00007330
        /*1238*/ 	.word	0x00000000
        /*123c*/ 	.word	0x00000590
        /*1240*/ 	.short	0x010a
        /*1242*/ 	.byte	0xff
	.zero		1


	//   ....[22]....
        /*1244*/ 	.word	0x00007390
        /*1248*/ 	.word	0x00000000
        /*124c*/ 	.word	0x00000000
        /*1250*/ 	.short	0x010a
        /*1252*/ 	.byte	0xff
	.zero		1


	//   ....[23]....
        /*1254*/ 	.word	0x000073e0
        /*1258*/ 	.word	0x00000000
        /*125c*/ 	.word	0x000005b0
        /*1260*/ 	.short	0x010a
        /*1262*/ 	.byte	0xff
	.zero		1


	//   ....[24]....
        /*1264*/ 	.word	0x00007430
        /*1268*/ 	.word	0x00000003
        /*126c*/ 	.word	0x00000580
        /*1270*/ 	.short	0x010a
        /*1272*/ 	.byte	0xff
	.zero		1


	//   ....[25]....
        /*1274*/ 	.word	0x00007480
        /*1278*/ 	.word	0x00000043
        /*127c*/ 	.word	0x000005d0
        /*1280*/ 	.short	0x010a
        /*1282*/ 	.byte	0xff
	.zero		1


	//----- nvinfo : EIATTR_NUM_MBARRIERS
	.align		4
.L_47:
        /*1284*/ 	.byte	0x03, 0x38
        /*1286*/ 	.short	0x00c6


	//----- nvinfo : EIATTR_EXIT_INSTR_OFFSETS
	.align		4
        /*1288*/ 	.byte	0x04, 0x1c
        /*128a*/ 	.short	(.L_49 - .L_48)


	//   ....[0]....
.L_48:
        /*128c*/ 	.word	0x00003230


	//   ....[1]....
        /*1290*/ 	.word	0x00003740


	//   ....[2]....
        /*1294*/ 	.word	0x000037a0


	//   ....[3]....
        /*1298*/ 	.word	0x000045b0


	//   ....[4]....
        /*129c*/ 	.word	0x000051f0


	//   ....[5]....
        /*12a0*/ 	.word	0x00005230


	//   ....[6]....
        /*12a4*/ 	.word	0x00006930


	//   ....[7]....
        /*12a8*/ 	.word	0x000069b0


	//   ....[8]....
        /*12ac*/ 	.word	0x000069e0


	//   ....[9]....
        /*12b0*/ 	.word	0x00006a10


	//----- nvinfo : EIATTR_MAX_THREADS
	.align		4
.L_49:
        /*12b4*/ 	.byte	0x04, 0x05
        /*12b6*/ 	.short	(.L_51 - .L_50)
.L_50:
        /*12b8*/ 	.word	0x00000100
        /*12bc*/ 	.word	0x00000001
        /*12c0*/ 	.word	0x00000001


	//----- nvinfo : EIATTR_CRS_STACK_SIZE
	.align		4
.L_51:
        /*12c4*/ 	.byte	0x04, 0x1e
        /*12c6*/ 	.short	(.L_53 - .L_52)
.L_52:
        /*12c8*/ 	.word	0x00000000


	//----- nvinfo : EIATTR_CBANK_PARAM_SIZE
	.align		4
.L_53:
        /*12cc*/ 	.byte	0x03, 0x19
        /*12ce*/ 	.short	0x0800


	//----- nvinfo : EIATTR_PARAM_CBANK
	.align		4
        /*12d0*/ 	.byte	0x04, 0x0a
        /*12d2*/ 	.short	(.L_55 - .L_54)
	.align		4
.L_54:
        /*12d4*/ 	.word	index@(.nv.constant0._ZN7cutlass13device_kernelINS_4gemm6kernel13GemmUniversalIN4cute5tupleIJiiiiEEENS1_10collective13CollectiveMmaINS1_35MainloopSm100TmaUmmaWarpSpecializedILi88ELi2ELi4ENS5_IJNS4_1CILi1EEESB_SB_EEEEENS5_IJNSA_ILi64EEENSA_ILi16EEESF_EEENS_6half_tENS5_IJlSB_lEEESH_SI_NS4_8TiledMMAINS4_8MMA_AtomIJNS4_20SM100_MMA_F16BF16_SSISH_SH_fLi64ELi16ELNS4_4UMMA5MajorE0ELSN_0ELNSM_7ScaleInE0ELSO_0EEEEEENS4_6LayoutISC_NS5_IJNSA_ILi0EEESS_SS_EEEEENS5_IJNS4_10UnderscoreESV_SV_EEEEENS4_13SM90_TMA_LOADENS4_14ComposedLayoutINS4_7SwizzleILi1ELi4ELi3EEENS4_18smem_ptr_flag_bitsILi16EEENSR_INS5_IJNSA_ILi8EEESF_EEENS5_IJSF_SB_EEEEEEEvNS4_8identityESY_S18_vS19_EENS_8epilogue10collective18CollectiveEpilogueINS1B_23Sm100TmaWarpSpecializedILi2ELi1ELi8ELb1ELb0EEEJSG_NS5_IJNSR_ISE_SB_EENSR_ISF_SB_EEEEESH_SI_SH_SI_NS1B_6fusion15FusionCallbacksIS1F_NS1J_17LinearCombinationISH_fSH_fLNS_15FloatRoundStyleE2EEESG_S1I_JEEENS4_5SM1004TMEM4LOAD26SM100_TMEM_LOAD_16dp256b2xESY_S18_NS4_17SM75_U32x4_LDSM_NENS4_14SM90_TMA_STOREES18_NS4_17SM90_U32x4_STSM_NENS4_39AutoVectorizingCopyWithAssumedAlignmentILi128EEEEEEvvEEEEvNT_6ParamsE)
        /*12d8*/ 	.short	0x0380
        /*12da*/ 	.short	0x0800


	//----- nvinfo : EIATTR_SW_WAR
	.align		4
.L_55:
        /*12dc*/ 	.byte	0x04, 0x36
        /*12de*/ 	.short	(.L_57 - .L_56)
.L_56:
        /*12e0*/ 	.word	0x00000008
.L_57:


//--------------------- .nv.callgraph             --------------------------
	.section	.nv.callgraph,"",@"SHT_CUDA_CALLGRAPH"
	.align	4
	.sectionentsize	8
	.align		4
        /*0000*/ 	.word	0x00000000
	.align		4
        /*0004*/ 	.word	0xffffffff
	.align		4
        /*0008*/ 	.word	index@(_ZN7cutlass13device_kernelINS_4gemm6kernel13GemmUniversalIN4cute5tupleIJiiiiEEENS1_10collective13CollectiveMmaINS1_35MainloopSm100TmaUmmaWarpSpecializedILi88ELi2ELi4ENS5_IJNS4_1CILi1EEESB_SB_EEEEENS5_IJNSA_ILi64EEENSA_ILi16EEESF_EEENS_6half_tENS5_IJlSB_lEEESH_SI_NS4_8TiledMMAINS4_8MMA_AtomIJNS4_20SM100_MMA_F16BF16_SSISH_SH_fLi64ELi16ELNS4_4UMMA5MajorE0ELSN_0ELNSM_7ScaleInE0ELSO_0EEEEEENS4_6LayoutISC_NS5_IJNSA_ILi0EEESS_SS_EEEEENS5_IJNS4_10UnderscoreESV_SV_EEEEENS4_13SM90_TMA_LOADENS4_14ComposedLayoutINS4_7SwizzleILi1ELi4ELi3EEENS4_18smem_ptr_flag_bitsILi16EEENSR_INS5_IJNSA_ILi8EEESF_EEENS5_IJSF_SB_EEEEEEEvNS4_8identityESY_S18_vS19_EENS_8epilogue10collective18CollectiveEpilogueINS1B_23Sm100TmaWarpSpecializedILi2ELi1ELi8ELb1ELb0EEEJSG_NS5_IJNSR_ISE_SB_EENSR_ISF_SB_EEEEESH_SI_SH_SI_NS1B_6fusion15FusionCallbacksIS1F_NS1J_17LinearCombinationISH_fSH_fLNS_15FloatRoundStyleE2EEESG_S1I_JEEENS4_5SM1004TMEM4LOAD26SM100_TMEM_LOAD_16dp256b2xESY_S18_NS4_17SM75_U32x4_LDSM_NENS4_14SM90_TMA_STOREES18_NS4_17SM90_U32x4_STSM_NENS4_39AutoVectorizingCopyWithAssumedAlignmentILi128EEEEEEvvEEEEvNT_6ParamsE)
	.align		4
        /*000c*/ 	.word	index@(__assertfail)
	.align		4
        /*0010*/ 	.word	0x00000000
	.align		4
        /*0014*/ 	.word	0xfffffffe
	.align		4
        /*0018*/ 	.word	0x00000000
	.align		4
        /*001c*/ 	.word	0xfffffffd
	.align		4
        /*0020*/ 	.word	0x00000000
	.align		4
        /*0024*/ 	.word	0xfffffffc


//--------------------- .nv.constant4             --------------------------
	.section	.nv.constant4,"a",@progbits
	.align	8
	.align		8
.nv.constant4:
        /*0000*/ 	.dword	__assertfail
	.align		8
        /*0008*/ 	.dword	__unnamed_1
	.align		8
        /*0010*/ 	.dword	__unnamed_2
	.align		8
        /*0018*/ 	.dword	_ZN40_INTERNAL_02a3398a_4_k_cu_50703d5d_112874cuda3std3__45__cpo5beginE
	.align		8
        /*0020*/ 	.dword	_ZN40_INTERNAL_02a3398a_4_k_cu_50703d5d_112874cuda3std3__45__cpo3endE
	.align		8
        /*0028*/ 	.dword	_ZN40_INTERNAL_02a3398a_4_k_cu_50703d5d_112874cuda3std3__45__cpo6cbeginE
	.align		8
        /*0030*/ 	.dword	_ZN40_INTERNAL_02a3398a_4_k_cu_50703d5d_112874cuda3std3__45__cpo4cendE
	.align		8
        /*0038*/ 	.dword	_ZN40_INTERNAL_02a3398a_4_k_cu_50703d5d_112874cuda3std3__442_GLOBAL__N__02a3398a_4_k_cu_50703d5d_112876ignoreE
	.align		8
        /*0040*/ 	.dword	_ZN40_INTERNAL_02a3398a_4_k_cu_50703d5d_112874cuda3std3__419piecewise_constructE
	.align		8
        /*0048*/ 	.dword	_ZN40_INTERNAL_02a3398a_4_k_cu_50703d5d_112874cuda3std3__48in_placeE
	.align		8
        /*0050*/ 	.dword	_ZN40_INTERNAL_02a3398a_4_k_cu_50703d5d_112874cuda3std6ranges3__45__cpo4swapE
	.align		8
        /*0058*/ 	.dword	_ZN40_INTERNAL_02a3398a_4_k_cu_50703d5d_112874cuda3std6ranges3__45__cpo9iter_moveE
	.align		8
        /*0060*/ 	.dword	_ZN40_INTERNAL_02a3398a_4_k_cu_50703d5d_112874cute7productE
	.align		8
        /*0068*/ 	.dword	_ZN40_INTERNAL_02a3398a_4_k_cu_50703d5d_112874cute1_E
	.align		8
        /*0070*/ 	.dword	$str$25
	.align		8
        /*0078*/ 	.dword	$str$26
	.align		8
        /*0080*/ 	.dword	$str$27
	.align		8
        /*0088*/ 	.dword	$str$28


//--------------------- .text._ZN7cutlass13device_kernelINS_4gemm6kernel13GemmUniversalIN4cute5tupleIJiiiiEEENS1_10collective13CollectiveMmaINS1_35MainloopSm100TmaUmmaWarpSpecializedILi88ELi2ELi4ENS5_IJNS4_1CILi1EEESB_SB_EEEEENS5_IJNSA_ILi64EEENSA_ILi16EEESF_EEENS_6half_tENS5_IJlSB_lEEESH_SI_NS4_8TiledMMAINS4_8MMA_AtomIJNS4_20SM100_MMA_F16BF16_SSISH_SH_fLi64ELi16ELNS4_4UMMA5MajorE0ELSN_0ELNSM_7ScaleInE0ELSO_0EEEEEENS4_6LayoutISC_NS5_IJNSA_ILi0EEESS_SS_EEEEENS5_IJNS4_10UnderscoreESV_SV_EEEEENS4_13SM90_TMA_LOADENS4_14ComposedLayoutINS4_7SwizzleILi1ELi4ELi3EEENS4_18smem_ptr_flag_bitsILi16EEENSR_INS5_IJNSA_ILi8EEESF_EEENS5_IJSF_SB_EEEEEEEvNS4_8identityESY_S18_vS19_EENS_8epilogue10collective18CollectiveEpilogueINS1B_23Sm100TmaWarpSpecializedILi2ELi1ELi8ELb1ELb0EEEJSG_NS5_IJNSR_ISE_SB_EENSR_ISF_SB_EEEEESH_SI_SH_SI_NS1B_6fusion15FusionCallbacksIS1F_NS1J_17LinearCombinationISH_fSH_fLNS_15FloatRoundStyleE2EEESG_S1I_JEEENS4_5SM1004TMEM4LOAD26SM100_TMEM_LOAD_16dp256b2xESY_S18_NS4_17SM75_U32x4_LDSM_NENS4_14SM90_TMA_STOREES18_NS4_17SM90_U32x4_STSM_NENS4_39AutoVectorizingCopyWithAssumedAlignmentILi128EEEEEEvvEEEEvNT_6ParamsE --------------------------
	.section	.text._ZN7cutlass13device_kernelINS_4gemm6kernel13GemmUniversalIN4cute5tupleIJiiiiEEENS1_10collective13CollectiveMmaINS1_35MainloopSm100TmaUmmaWarpSpecializedILi88ELi2ELi4ENS5_IJNS4_1CILi1EEESB_SB_EEEEENS5_IJNSA_ILi64EEENSA_ILi16EEESF_EEENS_6half_tENS5_IJlSB_lEEESH_SI_NS4_8TiledMMAINS4_8MMA_AtomIJNS4_20SM100_MMA_F16BF16_SSISH_SH_fLi64ELi16ELNS4_4UMMA5MajorE0ELSN_0ELNSM_7ScaleInE0ELSO_0EEEEEENS4_6LayoutISC_NS5_IJNSA_ILi0EEESS_SS_EEEEENS5_IJNS4_10UnderscoreESV_SV_EEEEENS4_13SM90_TMA_LOADENS4_14ComposedLayoutINS4_7SwizzleILi1ELi4ELi3EEENS4_18smem_ptr_flag_bitsILi16EEENSR_INS5_IJNSA_ILi8EEESF_EEENS5_IJSF_SB_EEEEEEEvNS4_8identityESY_S18_vS19_EENS_8epilogue10collective18CollectiveEpilogueINS1B_23Sm100TmaWarpSpecializedILi2ELi1ELi8ELb1ELb0EEEJSG_NS5_IJNSR_ISE_SB_EENSR_ISF_SB_EEEEESH_SI_SH_SI_NS1B_6fusion15FusionCallbacksIS1F_NS1J_17LinearCombinationISH_fSH_fLNS_15FloatRoundStyleE2EEESG_S1I_JEEENS4_5SM1004TMEM4LOAD26SM100_TMEM_LOAD_16dp256b2xESY_S18_NS4_17SM75_U32x4_LDSM_NENS4_14SM90_TMA_STOREES18_NS4_17SM90_U32x4_STSM_NENS4_39AutoVectorizingCopyWithAssumedAlignmentILi128EEEEEEvvEEEEvNT_6ParamsE,"ax",@progbits
	.align	128
.text._ZN7cutlass13device_kernelINS_4gemm6kernel13GemmUniversalIN4cute5tupleIJiiiiEEENS1_10collective13CollectiveMmaINS1_35MainloopSm100TmaUmmaWarpSpecializedILi88ELi2ELi4ENS5_IJNS4_1CILi1EEESB_SB_EEEEENS5_IJNSA_ILi64EEENSA_ILi16EEESF_EEENS_6half_tENS5_IJlSB_lEEESH_SI_NS4_8TiledMMAINS4_8MMA_AtomIJNS4_20SM100_MMA_F16BF16_SSISH_SH_fLi64ELi16ELNS4_4UMMA5MajorE0ELSN_0ELNSM_7ScaleInE0ELSO_0EEEEEENS4_6LayoutISC_NS5_IJNSA_ILi0EEESS_SS_EEEEENS5_IJNS4_10UnderscoreESV_SV_EEEEENS4_13SM90_TMA_LOADENS4_14ComposedLayoutINS4_7SwizzleILi1ELi4ELi3EEENS4_18smem_ptr_flag_bitsILi16EEENSR_INS5_IJNSA_ILi8EEESF_EEENS5_IJSF_SB_EEEEEEEvNS4_8identityESY_S18_vS19_EENS_8epilogue10collective18CollectiveEpilogueINS1B_23Sm100TmaWarpSpecializedILi2ELi1ELi8ELb1ELb0EEEJSG_NS5_IJNSR_ISE_SB_EENSR_ISF_SB_EEEEESH_SI_SH_SI_NS1B_6fusion15FusionCallbacksIS1F_NS1J_17LinearCombinationISH_fSH_fLNS_15FloatRoundStyleE2EEESG_S1I_JEEENS4_5SM1004TMEM4LOAD26SM100_TMEM_LOAD_16dp256b2xESY_S18_NS4_17SM75_U32x4_LDSM_NENS4_14SM90_TMA_STOREES18_NS4_17SM90_U32x4_STSM_NENS4_39AutoVectorizingCopyWithAssumedAlignmentILi128EEEEEEvvEEEEvNT_6ParamsE:
        .type           _ZN7cutlass13device_kernelINS_4gemm6kernel13GemmUniversalIN4cute5tupleIJiiiiEEENS1_10collective13CollectiveMmaINS1_35MainloopSm100TmaUmmaWarpSpecializedILi88ELi2ELi4ENS5_IJNS4_1CILi1EEESB_SB_EEEEENS5_IJNSA_ILi64EEENSA_ILi16EEESF_EEENS_6half_tENS5_IJlSB_lEEESH_SI_NS4_8TiledMMAINS4_8MMA_AtomIJNS4_20SM100_MMA_F16BF16_SSISH_SH_fLi64ELi16ELNS4_4UMMA5MajorE0ELSN_0ELNSM_7ScaleInE0ELSO_0EEEEEENS4_6LayoutISC_NS5_IJNSA_ILi0EEESS_SS_EEEEENS5_IJNS4_10UnderscoreESV_SV_EEEEENS4_13SM90_TMA_LOADENS4_14ComposedLayoutINS4_7SwizzleILi1ELi4ELi3EEENS4_18smem_ptr_flag_bitsILi16EEENSR_INS5_IJNSA_ILi8EEESF_EEENS5_IJSF_SB_EEEEEEEvNS4_8identityESY_S18_vS19_EENS_8epilogue10collective18CollectiveEpilogueINS1B_23Sm100TmaWarpSpecializedILi2ELi1ELi8ELb1ELb0EEEJSG_NS5_IJNSR_ISE_SB_EENSR_ISF_SB_EEEEESH_SI_SH_SI_NS1B_6fusion15FusionCallbacksIS1F_NS1J_17LinearCombinationISH_fSH_fLNS_15FloatRoundStyleE2EEESG_S1I_JEEENS4_5SM1004TMEM4LOAD26SM100_TMEM_LOAD_16dp256b2xESY_S18_NS4_17SM75_U32x4_LDSM_NENS4_14SM90_TMA_STOREES18_NS4_17SM90_U32x4_STSM_NENS4_39AutoVectorizingCopyWithAssumedAlignmentILi128EEEEEEvvEEEEvNT_6ParamsE,@function
        .size           _ZN7cutlass13device_kernelINS_4gemm6kernel13GemmUniversalIN4cute5tupleIJiiiiEEENS1_10collective13CollectiveMmaINS1_35MainloopSm100TmaUmmaWarpSpecializedILi88ELi2ELi4ENS5_IJNS4_1CILi1EEESB_SB_EEEEENS5_IJNSA_ILi64EEENSA_ILi16EEESF_EEENS_6half_tENS5_IJlSB_lEEESH_SI_NS4_8TiledMMAINS4_8MMA_AtomIJNS4_20SM100_MMA_F16BF16_SSISH_SH_fLi64ELi16ELNS4_4UMMA5MajorE0ELSN_0ELNSM_7ScaleInE0ELSO_0EEEEEENS4_6LayoutISC_NS5_IJNSA_ILi0EEESS_SS_EEEEENS5_IJNS4_10UnderscoreESV_SV_EEEEENS4_13SM90_TMA_LOADENS4_14ComposedLayoutINS4_7SwizzleILi1ELi4ELi3EEENS4_18smem_ptr_flag_bitsILi16EEENSR_INS5_IJNSA_ILi8EEESF_EEENS5_IJSF_SB_EEEEEEEvNS4_8identityESY_S18_vS19_EENS_8epilogue10collective18CollectiveEpilogueINS1B_23Sm100TmaWarpSpecializedILi2ELi1ELi8ELb1ELb0EEEJSG_NS5_IJNSR_ISE_SB_EENSR_ISF_SB_EEEEESH_SI_SH_SI_NS1B_6fusion15FusionCallbacksIS1F_NS1J_17LinearCombinationISH_fSH_fLNS_15FloatRoundStyleE2EEESG_S1I_JEEENS4_5SM1004TMEM4LOAD26SM100_TMEM_LOAD_16dp256b2xESY_S18_NS4_17SM75_U32x4_LDSM_NENS4_14SM90_TMA_STOREES18_NS4_17SM90_U32x4_STSM_NENS4_39AutoVectorizingCopyWithAssumedAlignmentILi128EEEEEEvvEEEEvNT_6ParamsE,(.L_x_153 - _ZN7cutlass13device_kernelINS_4gemm6kernel13GemmUniversalIN4cute5tupleIJiiiiEEENS1_10collective13CollectiveMmaINS1_35MainloopSm100TmaUmmaWarpSpecializedILi88ELi2ELi4ENS5_IJNS4_1CILi1EEESB_SB_EEEEENS5_IJNSA_ILi64EEENSA_ILi16EEESF_EEENS_6half_tENS5_IJlSB_lEEESH_SI_NS4_8TiledMMAINS4_8MMA_AtomIJNS4_20SM100_MMA_F16BF16_SSISH_SH_fLi64ELi16ELNS4_4UMMA5MajorE0ELSN_0ELNSM_7ScaleInE0ELSO_0EEEEEENS4_6LayoutISC_NS5_IJNSA_ILi0EEESS_SS_EEEEENS5_IJNS4_10UnderscoreESV_SV_EEEEENS4_13SM90_TMA_LOADENS4_14ComposedLayoutINS4_7SwizzleILi1ELi4ELi3EEENS4_18smem_ptr_flag_bitsILi16EEENSR_INS5_IJNSA_ILi8EEESF_EEENS5_IJSF_SB_EEEEEEEvNS4_8identityESY_S18_vS19_EENS_8epilogue10collective18CollectiveEpilogueINS1B_23Sm100TmaWarpSpecializedILi2ELi1ELi8ELb1ELb0EEEJSG_NS5_IJNSR_ISE_SB_EENSR_ISF_SB_EEEEESH_SI_SH_SI_NS1B_6fusion15FusionCallbacksIS1F_NS1J_17LinearCombinationISH_fSH_fLNS_15FloatRoundStyleE2EEESG_S1I_JEEENS4_5SM1004TMEM4LOAD26SM100_TMEM_LOAD_16dp256b2xESY_S18_NS4_17SM75_U32x4_LDSM_NENS4_14SM90_TMA_STOREES18_NS4_17SM90_U32x4_STSM_NENS4_39AutoVectorizingCopyWithAssumedAlignmentILi128EEEEEEvvEEEEvNT_6ParamsE)
        .other          _ZN7cutlass13device_kernelINS_4gemm6kernel13GemmUniversalIN4cute5tupleIJiiiiEEENS1_10collective13CollectiveMmaINS1_35MainloopSm100TmaUmmaWarpSpecializedILi88ELi2ELi4ENS5_IJNS4_1CILi1EEESB_SB_EEEEENS5_IJNSA_ILi64EEENSA_ILi16EEESF_EEENS_6half_tENS5_IJlSB_lEEESH_SI_NS4_8TiledMMAINS4_8MMA_AtomIJNS4_20SM100_MMA_F16BF16_SSISH_SH_fLi64ELi16ELNS4_4UMMA5MajorE0ELSN_0ELNSM_7ScaleInE0ELSO_0EEEEEENS4_6LayoutISC_NS5_IJNSA_ILi0EEESS_SS_EEEEENS5_IJNS4_10UnderscoreESV_SV_EEEEENS4_13SM90_TMA_LOADENS4_14ComposedLayoutINS4_7SwizzleILi1ELi4ELi3EEENS4_18smem_ptr_flag_bitsILi16EEENSR_INS5_IJNSA_ILi8EEESF_EEENS5_IJSF_SB_EEEEEEEvNS4_8identityESY_S18_vS19_EENS_8epilogue10collective18CollectiveEpilogueINS1B_23Sm100TmaWarpSpecializedILi2ELi1ELi8ELb1ELb0EEEJSG_NS5_IJNSR_ISE_SB_EENSR_ISF_SB_EEEEESH_SI_SH_SI_NS1B_6fusion15FusionCallbacksIS1F_NS1J_17LinearCombinationISH_fSH_fLNS_15FloatRoundStyleE2EEESG_S1I_JEEENS4_5SM1004TMEM4LOAD26SM100_TMEM_LOAD_16dp256b2xESY_S18_NS4_17SM75_U32x4_LDSM_NENS4_14SM90_TMA_STOREES18_NS4_17SM90_U32x4_STSM_NENS4_39AutoVectorizingCopyWithAssumedAlignmentILi128EEEEEEvvEEEEvNT_6ParamsE,@"STO_CUDA_ENTRY STV_DEFAULT"
_ZN7cutlass13device_kernelINS_4gemm6kernel13GemmUniversalIN4cute5tupleIJiiiiEEENS1_10collective13CollectiveMmaINS1_35MainloopSm100TmaUmmaWarpSpecializedILi88ELi2ELi4ENS5_IJNS4_1CILi1EEESB_SB_EEEEENS5_IJNSA_ILi64EEENSA_ILi16EEESF_EEENS_6half_tENS5_IJlSB_lEEESH_SI_NS4_8TiledMMAINS4_8MMA_AtomIJNS4_20SM100_MMA_F16BF16_SSISH_SH_fLi64ELi16ELNS4_4UMMA5MajorE0ELSN_0ELNSM_7ScaleInE0ELSO_0EEEEEENS4_6LayoutISC_NS5_IJNSA_ILi0EEESS_SS_EEEEENS5_IJNS4_10UnderscoreESV_SV_EEEEENS4_13SM90_TMA_LOADENS4_14ComposedLayoutINS4_7SwizzleILi1ELi4ELi3EEENS4_18smem_ptr_flag_bitsILi16EEENSR_INS5_IJNSA_ILi8EEESF_EEENS5_IJSF_SB_EEEEEEEvNS4_8identityESY_S18_vS19_EENS_8epilogue10collective18CollectiveEpilogueINS1B_23Sm100TmaWarpSpecializedILi2ELi1ELi8ELb1ELb0EEEJSG_NS5_IJNSR_ISE_SB_EENSR_ISF_SB_EEEEESH_SI_SH_SI_NS1B_6fusion15FusionCallbacksIS1F_NS1J_17LinearCombinationISH_fSH_fLNS_15FloatRoundStyleE2EEESG_S1I_JEEENS4_5SM1004TMEM4LOAD26SM100_TMEM_LOAD_16dp256b2xESY_S18_NS4_17SM75_U32x4_LDSM_NENS4_14SM90_TMA_STOREES18_NS4_17SM90_U32x4_STSM_NENS4_39AutoVectorizingCopyWithAssumedAlignmentILi128EEEEEEvvEEEEvNT_6ParamsE:
[----:B------:R-:W1:Y:S01]  /*0000*/  LDC R1, c[0x0][0x37c] ;  /* 0x0000df00ff017b82 */ /* 0x000e620000000800 */
[----:B------:R-:W2:Y:S01]  /*0010*/  S2R R61, SR_TID.X ;  /* 0x00000000003d7919 */ /* 0x000ea20000002100 */
[----:B------:R-:W3:Y:S01]  /*0020*/  LDCU.64 UR4, c[0x0][0x890] ;  /* 0x00011200ff0477ac */ /* 0x000ee20008000a00 */
[----:B------:R-:W-:Y:S02]  /*0030*/  PRMT R49, RZ, 0x7610, R49 ;  /* 0x00007610ff317816 */ /* 0x000fe40000000031 */
[----:B------:R-:W-:Y:S01]  /*0040*/  ELECT P5, URZ, PT ;  /* 0x0000000000ff782f */ /* 0x000fe200038a0000 */
[----:B------:R-:W4:Y:S01]  /*0050*/  LDCU.64 UR40, c[0x0][0x358] ;  /* 0x00006b00ff2877ac */ /* 0x000f220008000a00 */
[----:B---3--:R-:W-:-:S04]  /*0060*/  UISETP.NE.U32.AND UP0, UPT, UR4, URZ, UPT ;  /* 0x000000ff0400728c */ /* 0x008fc8000bf05070 */
[----:B------:R-:W-:Y:S01]  /*0070*/  UISETP.NE.AND.EX UP0, UPT, UR5, URZ, UPT, UP0 ;  /* 0x000000ff0500728c */ /* 0x000fe2000bf05300 */
[----:B--2---:R-:W-:-:S05]  /*0080*/  SHF.R.U32.HI R53, RZ, 0x5, R61 ;  /* 0x00000005ff357819 */ /* 0x004fca000001163d */
[----:B------:R-:W2:Y:S02]  /*0090*/  SHFL.IDX PT, R0, R53, RZ, 0x1f ;  /* 0x00001fff35007589 */ /* 0x000ea400000e0000 */
[----:B--2---:R-:W-:Y:S01]  /*00a0*/  R2UR UR8, R0 ;  /* 0x00000000000872ca */ /* 0x004fe200000e0000 */
[----:B-1--4-:R-:W-:-:S14]  /*00b0*/  BRA.U UP0, `(.L_x_0) ;  /* 0x00000001002c7547 */ /* 0x012fdc000b800000 */
[----:B------:R-:W1:Y:S02]  /*00c0*/  LDCU.64 UR6, c[0x0][0x888] ;  /* 0x00011100ff0677ac */ /* 0x000e640008000a00 */
[----:B-1----:R-:W-:-:S04]  /*00d0*/  UISETP.NE.U32.AND UP0, UPT, UR6, URZ, UPT ;  /* 0x000000ff0600728c */ /* 0x002fc8000bf05070 */
[----:B------:R-:W-:-:S09]  /*00e0*/  UISETP.NE.AND.EX UP0, UPT, UR7, URZ, UPT, UP0 ;  /* 0x000000ff0700728c */ /* 0x000fd2000bf05300 */
[----:B------:R-:W-:Y:S05]  /*00f0*/  BRA.U !UP0, `(.L_x_1) ;  /* 0x0000000108107547 */ /* 0x000fea000b800000 */
[----:B------:R-:W1:Y:S02]  /*0100*/  LDC.64 R30, c[0x0][0x888] ;  /* 0x00022200ff1e7b82 */ /* 0x000e640000000a00 */
[----:B-1----:R1:W5:Y:S01]  /*0110*/  LDG.E R30, desc[UR40][R30.64] ;  /* 0x000000281e1e7981 */ /* 0x002362000c1e1900 */
[----:B------:R-:W-:Y:S01]  /*0120*/  HFMA2 R49, -RZ, RZ, 0, 5.9604644775390625e-08 ;  /* 0x00000001ff317431 */ /* 0x000fe200000001ff */
[----:B------:R-:W-:Y:S05]  /*0130*/  BRA `(.L_x_0) ;  /* 0x00000000000c7947 */ /* 0x000fea0003800000 */
.L_x_1:
[----:B------:R-:W1:Y:S01]  /*0140*/  LDCU UR6, c[0x0][0x880] ;  /* 0x00011000ff0677ac */ /* 0x000e620008000800 */
[----:B------:R-:W-:Y:S01]  /*0150*/  HFMA2 R49, -RZ, RZ, 0, 5.9604644775390625e-08 ;  /* 0x00000001ff317431 */ /* 0x000fe200000001ff */
[----:B-1----:R-:W-:-:S07]  /*0160*/  MOV R30, UR6 ;  /* 0x00000006001e7c02 */ /* 0x002fce0008000f00 */
.L_x_0:
[----:B------:R-:W2:Y:S02]  /*0170*/  LDCU.64 UR6, c[0x0][0x8b0] ;  /* 0x00011600ff0677ac */ /* 0x000ea40008000a00 */
[----:B--2---:R-:W-:-:S04]  /*0180*/  UISETP.NE.U32.AND UP0, UPT, UR6, URZ, UPT ;  /* 0x000000ff0600728c */ /* 0x004fc8000bf05070 */
[----:B------:R-:W-:-:S09]  /*0190*/  UISETP.NE.AND.EX UP0, UPT, UR7, URZ, UPT, UP0 ;  /* 0x000000ff0700728c */ /* 0x000fd2000bf05300 */
[----:B------:R-:W-:Y:S05]  /*01a0*/  BRA.U UP0, `(.L_x_2) ;  /* 0x0000000100247547 */ /* 0x000fea000b800000 */
[----:B------:R-:W2:Y:S02]  /*01b0*/  LDCU.64 UR6, c[0x0][0x8a8] ;  /* 0x00011500ff0677ac */ /* 0x000ea40008000a00 */
[----:B--2---:R-:W-:-:S04]  /*01c0*/  UISETP.NE.U32.AND UP0, UPT, UR6, URZ, UPT ;  /* 0x000000ff0600728c */ /* 0x004fc8000bf05070 */
[----:B------:R-:W-:-:S09]  /*01d0*/  UISETP.NE.AND.EX UP0, UPT, UR7, URZ, UPT, UP0 ;  /* 0x000000ff0700728c */ /* 0x000fd2000bf05300 */
[----:B------:R-:W-:Y:S05]  /*01e0*/  BRA.U !UP0, `(.L_x_3) ;  /* 0x00000001080c7547 */ /* 0x000fea000b800000 */
[----:B------:R-:W2:Y:S02]  /*01f0*/  LDC.64 R2, c[0x0][0x8a8] ;  /* 0x00022a00ff027b82 */ /* 0x000ea40000000a00 */
[----:B--2---:R2:W5:Y:S01]  /*0200*/  LDG.E R29, desc[UR40][R2.64] ;  /* 0x00000028021d7981 */ /* 0x004562000c1e1900 */
[----:B------:R-:W-:Y:S05]  /*0210*/  BRA `(.L_x_2) ;  /* 0x0000000000087947 */ /* 0x000fea0003800000 */
.L_x_3:
[----:B------:R-:W2:Y:S02]  /*0220*/  LDCU UR6, c[0x0][0x8a0] ;  /* 0x00011400ff0677ac */ /* 0x000ea40008000800 */
[----:B--2---:R-:W-:Y:S02]  /*0230*/  MOV R29, UR6 ;  /* 0x00000006001d7c02 */ /* 0x004fe40008000f00 */
.L_x_2:
[----:B------:R-:W-:Y:S01]  /*0240*/  IMAD.U32 R0, RZ, RZ, UR8 ;  /* 0x00000008ff007e24 */ /* 0x000fe2000f8e00ff */
[----:B------:R-:W-:Y:S04]  /*0250*/  BSSY.RECONVERGENT B0, `(.L_x_4) ;  /* 0x000000c000007945 */ /* 0x000fe80003800200 */
[C---:B------:R-:W-:Y:S02]  /*0260*/  ISETP.NE.OR P1, PT, R0.reuse, 0x1, !P5 ;  /* 0x000000010000780c */ /* 0x040fe40006f25670 */
[----:B------:R-:W-:-:S11]  /*0270*/  ISETP.NE.OR P0, PT, R0, 0x3, !P5 ;  /* 0x000000030000780c */ /* 0x000fd60006f05670 */
[----:B------:R-:W-:Y:S05]  /*0280*/  @P1 BRA `(.L_x_5) ;  /* 0x0000000000201947 */ /* 0x000fea0003800000 */
[----:B------:R-:W3:Y:S02]  /*0290*/  LDCU.64 UR6, c[0x0][0x348] ;  /* 0x00006900ff0677ac */ /* 0x000ee40008000a00 */
[----:B---3--:R-:W-:Y:S02]  /*02a0*/  UIADD3 UR10, UP1, UPT, UR6, 0x80, URZ ;  /* 0x00000080060a7890 */ /* 0x008fe4000ff3e0ff */
[----:B------:R-:W-:Y:S02]  /*02b0*/  UIADD3 UR6, UP0, UPT, UR6, 0x180, URZ ;  /* 0x0000018006067890 */ /* 0x000fe4000ff1e0ff */
[----:B------:R-:W-:Y:S02]  /*02c0*/  UIADD3.X UR11, UPT, UPT, URZ, UR7, URZ, UP1, !UPT ;  /* 0x00000007ff0b7290 */ /* 0x000fe40008ffe4ff */
[----:B------:R-:W-:-:S07]  /*02d0*/  UIADD3.X UR7, UPT, UPT, URZ, UR7, URZ, UP0, !UPT ;  /* 0x00000007ff077290 */ /* 0x000fce00087fe4ff */
[----:B------:R3:W-:Y:S02]  /*02e0*/  UTMACCTL.PF [UR10] ;  /* 0x000000000a0079b9 */ /* 0x0007e40008040000 */
[----:B------:R3:W-:Y:S02]  /*02f0*/  UTMACCTL.PF [UR6] ;  /* 0x00000000060079b9 */ /* 0x0007e40008040000 */
[----:B---3--:R-:W-:Y:S01]  /*0300*/  NOP ;  /* 0x0000000000007918 */ /* 0x008fe20000000000 */
.L_x_5:
[----:B------:R-:W-:Y:S05]  /*0310*/  BSYNC.RECONVERGENT B0 ;  /* 0x0000000000007941 */ /* 0x000fea0003800200 */
.L_x_4:
[----:B------:R-:W-:Y:S04]  /*0320*/  BSSY.RECONVERGENT B0, `(.L_x_6) ;  /* 0x000000a000007945 */ /* 0x000fe80003800200 */
        /* <DEDUP_REMOVED lines=9> */
.L_x_7:
[----:B------:R-:W-:Y:S05]  /*03c0*/  BSYNC.RECONVERGENT B0 ;  /* 0x0000000000007941 */ /* 0x000fea0003800200 */
.L_x_6:
[----:B------:R-:W3:Y:S01]  /*03d0*/  LDCU.64 UR6, c[0x0][0x888] ;  /* 0x00011100ff0677ac */ /* 0x000ee20008000a00 */
[----:B------:R-:W-:Y:S02]  /*03e0*/  UISETP.EQ.U32.AND UP1, UPT, UR4, URZ, UPT ;  /* 0x000000ff0400728c */ /* 0x000fe4000bf22070 */
[----:B------:R-:W-:Y:S02]  /*03f0*/  UPLOP3.LUT UP2, UPT, UPT, UPT, UPT, 0x80, 0x8 ;  /* 0x000000000008789c */ /* 0x000fe40003f4f070 */
[----:B---3--:R-:W-:-:S04]  /*0400*/  UISETP.NE.U32.AND UP0, UPT, UR6, URZ, UPT ;  /* 0x000000ff0600728c */ /* 0x008fc8000bf05070 */
[----:B------:R-:W-:-:S04]  /*0410*/  UISETP.NE.AND.EX UP0, UPT, UR7, URZ, UPT, UP0 ;  /* 0x000000ff0700728c */ /* 0x000fc8000bf05300 */
[----:B------:R-:W-:-:S04]  /*0420*/  UISETP.EQ.OR.EX UP3, UPT, UR5, URZ, !UP0, UP1 ;  /* 0x000000ff0500728c */ /* 0x000fc8000c762710 */
[----:B------:R-:W-:-:S05]  /*0430*/  UP2UR UR45, UPR, URZ, 0x8 ;  /* 0x00000008ff2d7883 */ /* 0x000fca0008000000 */
[----:B------:R-:W-:Y:S07]  /*0440*/  BRA.U !UP3, `(.L_x_8) ;  /* 0x000000010b207547 */ /* 0x000fee000b800000 */
[----:B------:R-:W-:Y:S01]  /*0450*/  UISETP.NE.U32.AND UP2, UPT, UR4, URZ, UPT ;  /* 0x000000ff0400728c */ /* 0x000fe2000bf45070 */
[----:B-----5:R-:W-:Y:S01]  /*0460*/  FSETP.NEU.AND P0, PT, R30, RZ, PT ;  /* 0x000000ff1e00720b */ /* 0x020fe20003f0d000 */
[----:B------:R-:W-:Y:S02]  /*0470*/  USEL UR4, URZ, 0xffffffff, UP0 ;  /* 0xffffffffff047887 */ /* 0x000fe40008000000 */
[----:B------:R-:W-:-:S10]  /*0480*/  UISETP.NE.AND.EX UP2, UPT, UR5, URZ, UPT, UP2 ;  /* 0x000000ff0500728c */ /* 0x000fd4000bf45320 */
[----:B------:R-:W-:Y:S01]  /*0490*/  VOTEU.ANY UP1, P0 ;  /* 0x0000000000ff7886 */ /* 0x000fe20000020100 */
[----:B------:R-:W-:-:S04]  /*04a0*/  @!UP2 USEL UR4, URZ, 0xffffffff, UP1 ;  /* 0xffffffffff04a887 */ /* 0x000fc80008800000 */
[----:B------:R-:W-:-:S04]  /*04b0*/  ULOP3.LUT UR4, UR4, 0x1, URZ, 0xc0, !UPT ;  /* 0x0000000104047892 */ /* 0x000fc8000f8ec0ff */
[----:B------:R-:W-:-:S11]  /*04c0*/  UISETP.NE.U32.AND UP2, UPT, UR4, 0x1, UPT ;  /* 0x000000010400788c */ /* 0x000fd6000bf45070 */
.L_x_8:
[----:B--2---:R-:W2:Y:S01]  /*04d0*/  SHFL.IDX PT, R2, R53, RZ, 0x1f ;  /* 0x00001fff35027589 */ /* 0x004ea200000e0000 */
[----:B------:R-:W-:-:S04]  /*04e0*/  UISETP.NE.AND UP1, UPT, UR8, 0x2, UPT ;  /* 0x000000020800788c */ /* 0x000fc8000bf25270 */
[----:B------:R-:W-:Y:S01]  /*04f0*/  USEL UR6, URZ, 0x1, UP1 ;  /* 0x00000001ff067887 */ /* 0x000fe20008800000 */
[----:B--2---:R-:W-:-:S13]  /*0500*/  ISETP.NE.AND P0, PT, R2, RZ, PT ;  /* 0x000000ff0200720c */ /* 0x004fda0003f05270 */
[----:B------:R-:W-:Y:S05]  /*0510*/  @P0 BRA `(.L_x_9) ;  /* 0x0000000800f40947 */ /* 0x000fea0003800000 */
[----:B------:R-:W-:Y:S01]  /*0520*/  ELECT P0, URZ, PT ;  /* 0x0000000000ff782f */ /* 0x000fe20003800000 */
[----:B------:R-:W-:-:S12]  /*0530*/  BSSY.RECONVERGENT B0, `(.L_x_9) ;  /* 0x00000bb000007945 */ /* 0x000fd80003800200 */
[----:B------:R-:W-:Y:S05]  /*0540*/  @!P0 BRA `(.L_x_10) ;  /* 0x0000000800e48947 */ /* 0x000fea0003800000 */
[----:B------:R-:W2:Y:S01]  /*0550*/  S2UR UR5, SR_CgaCtaId ;  /* 0x00000000000579c3 */ /* 0x000ea20000008800 */
[----:B------:R-:W-:Y:S01]  /*0560*/  UMOV UR7, 0x400 ;  /* 0x0000040000077882 */ /* 0x000fe20000000000 */
[----:B------:R-:W-:Y:S02]  /*0570*/  UMOV UR4, 0x1 ;  /* 0x0000000100047882 */ /* 0x000fe40000000000 */
[----:B------:R-:W-:-:S04]  /*0580*/  UIADD3 UR10, UPT, UPT, -UR4, 0x100000, URZ ;  /* 0x00100000040a7890 */ /* 0x000fc8000fffe1ff */
[----:B------:R-:W-:Y:S02]  /*0590*/  USHF.L.U32 UR11, UR10, 0xb, URZ ;  /* 0x0000000b0a0b7899 */ /* 0x000fe400080006ff */
[----:B------:R-:W-:Y:S02]  /*05a0*/  USHF.L.U32 UR10, UR10, 0x1, URZ ;  /* 0x000000010a0a7899 */ /* 0x000fe400080006ff */
[----:B--2---:R-:W-:Y:S01]  /*05b0*/  ULEA UR5, UR5, UR7, 0x18 ;  /* 0x0000000705057291 */ /* 0x004fe2000f8ec0ff */
[----:B------:R-:W2:Y:S11]  /*05c0*/  FENCE.VIEW.ASYNC.S ;  /* 0x00000000000073c6 */ /* 0x000eb60000000000 */
[----:B--2---:R2:W3:Y:S01]  /*05d0*/  SYNCS.EXCH.64 URZ, [UR5], UR10 ;  /* 0x0000000a05ff75b2 */ /* 0x0044e20008000100 */
[----:B------:R2:W4:Y:S01]  /*05e0*/  SYNCS.EXCH.64 URZ, [UR5+0x2c0], UR10 ;  /* 0x0002c00a05ff75b2 */ /* 0x0005220008000100 */
[----:B------:R2:W1:Y:S01]  /*05f0*/  SYNCS.EXCH.64 URZ, [UR5+0x8], UR10 ;  /* 0x0000080a05ff75b2 */ /* 0x0004620008000100 */
        /* <DEDUP_REMOVED lines=172> */
[----:B------:R2:W1:Y:S02]  /*10c0*/  SYNCS.EXCH.64 URZ, [UR5+0x578], UR10 ;  /* 0x0005780a05ff75b2 */ /* 0x0004640008000100 */
[----:B--234-:R-:W-:Y:S01]  /*10d0*/  NOP ;  /* 0x0000000000007918 */ /* 0x01cfe20000000000 */
.L_x_10:
[----:B------:R-:W-:Y:S05]  /*10e0*/  BSYNC.RECONVERGENT B0 ;  /* 0x0000000000007941 */ /* 0x000fea0003800200 */
.L_x_9:
[----:B------:R-:W2:Y:S01]  /*10f0*/  SHFL.IDX PT, R2, R53, RZ, 0x1f ;  /* 0x00001fff35027589 */ /* 0x000ea200000e0000 */
[----:B------:R-:W-:Y:S01]  /*1100*/  NOP ;  /* 0x0000000000007918 */ /* 0x000fe20000000000 */
[----:B--2---:R-:W-:-:S13]  /*1110*/  ISETP.NE.AND P0, PT, R2, 0x1, PT ;  /* 0x000000010200780c */ /* 0x004fda0003f05270 */
[----:B------:R-:W-:Y:S05]  /*1120*/  @P0 BRA `(.L_x_11) ;  /* 0x0000000000480947 */ /* 0x000fea0003800000 */
[----:B------:R-:W2:Y:S01]  /*1130*/  S2UR UR7, SR_CgaCtaId ;  /* 0x00000000000779c3 */ /* 0x000ea20000008800 */
[----:B------:R-:W-:Y:S01]  /*1140*/  UMOV UR9, 0x400 ;  /* 0x0000040000097882 */ /* 0x000fe20000000000 */
[----:B------:R-:W-:Y:S01]  /*1150*/  UMOV UR5, 0x20 ;  /* 0x0000002000057882 */ /* 0x000fe20000000000 */
[----:B------:R-:W-:Y:S01]  /*1160*/  UMOV UR4, 0x80 ;  /* 0x0000008000047882 */ /* 0x000fe20000000000 */
[----:B------:R-:W-:-:S04]  /*1170*/  UIADD3 UR10, UPT, UPT, -UR5, 0x100000, URZ ;  /* 0x00100000050a7890 */ /* 0x000fc8000fffe1ff */
[----:B------:R-:W-:Y:S02]  /*1180*/  USHF.L.U32 UR11, UR10, 0xb, URZ ;  /* 0x0000000b0a0b7899 */ /* 0x000fe400080006ff */
[----:B------:R-:W-:Y:S02]  /*1190*/  USHF.L.U32 UR10, UR10, 0x1, URZ ;  /* 0x000000010a0a7899 */ /* 0x000fe400080006ff */
[----:B------:R-:W-:-:S04]  /*11a0*/  UIADD3 UR4, UPT, UPT, -UR4, 0x100000, URZ ;  /* 0x0010000004047890 */ /* 0x000fc8000fffe1ff */
[----:B------:R-:W-:Y:S02]  /*11b0*/  USHF.L.U32 UR5, UR4, 0xb, URZ ;  /* 0x0000000b04057899 */ /* 0x000fe400080006ff */
[----:B------:R-:W-:Y:S01]  /*11c0*/  USHF.L.U32 UR4, UR4, 0x1, URZ ;  /* 0x0000000104047899 */ /* 0x000fe200080006ff */
[----:B------:R-:W-:Y:S01]  /*11d0*/  ELECT P0, URZ, PT ;  /* 0x0000000000ff782f */ /* 0x000fe20003800000 */
[----:B--2---:R-:W-:Y:S01]  /*11e0*/  ULEA UR7, UR7, UR9, 0x18 ;  /* 0x0000000907077291 */ /* 0x004fe2000f8ec0ff */
[----:B------:R-:W2:Y:S11]  /*11f0*/  FENCE.VIEW.ASYNC.S ;  /* 0x00000000000073c6 */ /* 0x000eb60000000000 */
[----:B--2---:R2:W3:Y:S01]  /*1200*/  SYNCS.EXCH.64 URZ, [UR7+0x580], UR10 ;  /* 0x0005800a07ff75b2 */ /* 0x0044e20008000100 */
[----:B------:R2:W4:Y:S01]  /*1210*/  SYNCS.EXCH.64 URZ, [UR7+0x590], UR4 ;  /* 0x0005900407ff75b2 */ /* 0x0005220008000100 */
[----:B------:R2:W1:Y:S01]  /*1220*/  SYNCS.EXCH.64 URZ, [UR7+0x588], UR10 ;  /* 0x0005880a07ff75b2 */ /* 0x0004620008000100 */
[----:B------:R2:W1:Y:S01]  /*1230*/  SYNCS.EXCH.64 URZ, [UR7+0x598], UR4 ;  /* 0x0005980407ff75b2 */ /* 0x0004620008000100 */
[----:B------:R-:W-:Y:S01]  /*1240*/  NOP ;  /* 0x0000000000007918 */ /* 0x000fe20000000000 */
.L_x_11:
[----:B------:R-:W2:Y:S01]  /*1250*/  SHFL.IDX PT, R2, R53, RZ, 0x1f ;  /* 0x00001fff35027589 */ /* 0x000ea200000e0000 */
[----:B------:R-:W-:Y:S01]  /*1260*/  NOP ;  /* 0x0000000000007918 */ /* 0x000fe20000000000 */
[----:B--2---:R-:W-:-:S13]  /*1270*/  ISETP.NE.AND P0, PT, R2, 0x3, PT ;  /* 0x000000030200780c */ /* 0x004fda0003f05270 */
[----:B------:R-:W-:Y:S05]  /*1280*/  @P0 BRA `(.L_x_12) ;  /* 0x0000000000300947 */ /* 0x000fea0003800000 */
[----:B------:R-:W2:Y:S01]  /*1290*/  S2UR UR5, SR_CgaCtaId ;  /* 0x00000000000579c3 */ /* 0x000ea20000008800 */
[----:B------:R-:W-:Y:S01]  /*12a0*/  UMOV UR7, 0x400 ;  /* 0x0000040000077882 */ /* 0x000fe20000000000 */
[----:B------:R-:W-:Y:S01]  /*12b0*/  UMOV UR4, 0x20 ;  /* 0x0000002000047882 */ /* 0x000fe20000000000 */
[----:B------:R-:W-:Y:S01]  /*12c0*/  ELECT P0, URZ, PT ;  /* 0x0000000000ff782f */ /* 0x000fe20003800000 */
[----:B------:R-:W-:-:S04]  /*12d0*/  UIADD3 UR10, UPT, UPT, -UR4, 0x100000, URZ ;  /* 0x00100000040a7890 */ /* 0x000fc8000fffe1ff */
[----:B------:R-:W-:Y:S02]  /*12e0*/  USHF.L.U32 UR11, UR10, 0xb, URZ ;  /* 0x0000000b0a0b7899 */ /* 0x000fe400080006ff */
[----:B------:R-:W-:Y:S02]  /*12f0*/  USHF.L.U32 UR10, UR10, 0x1, URZ ;  /* 0x000000010a0a7899 */ /* 0x000fe400080006ff */
[----:B--2---:R-:W-:Y:S01]  /*1300*/  ULEA UR5, UR5, UR7, 0x18 ;  /* 0x0000000705057291 */ /* 0x004fe2000f8ec0ff */
[----:B------:R-:W2:Y:S11]  /*1310*/  FENCE.VIEW.ASYNC.S ;  /* 0x00000000000073c6 */ /* 0x000eb60000000000 */
[----:B--2---:R2:W1:Y:S01]  /*1320*/  SYNCS.EXCH.64 URZ, [UR5+0x5a0], UR10 ;  /* 0x0005a00a05ff75b2 */ /* 0x0044620008000100 */
[----:B------:R2:W1:Y:S01]  /*1330*/  SYNCS.EXCH.64 URZ, [UR5+0x5a8], UR10 ;  /* 0x0005a80a05ff75b2 */ /* 0x0004620008000100 */
[----:B------:R-:W-:Y:S01]  /*1340*/  NOP ;  /* 0x0000000000007918 */ /* 0x000fe20000000000 */
.L_x_12:
[----:B------:R-:W3:Y:S01]  /*1350*/  SHFL.IDX PT, R2, R53, RZ, 0x1f ;  /* 0x00001fff35027589 */ /* 0x000ee200000e0000 */
[----:B------:R-:W-:Y:S01]  /*1360*/  NOP ;  /* 0x0000000000007918 */ /* 0x000fe20000000000 */
[----:B---3--:R-:W-:-:S13]  /*1370*/  ISETP.NE.AND P0, PT, R2, 0x4, PT ;  /* 0x000000040200780c */ /* 0x008fda0003f05270 */
[----:B------:R-:W-:Y:S05]  /*1380*/  @P0 BRA `(.L_x_13) ;  /* 0x00000000004c0947 */ /* 0x000fea0003800000 */
[----:B--2---:R-:W2:Y:S01]  /*1390*/  S2UR UR5, SR_CgaCtaId ;  /* 0x00000000000579c3 */ /* 0x004ea20000008800 */
[----:B------:R-:W-:Y:S01]  /*13a0*/  UMOV UR9, 0x100 ;  /* 0x0000010000097882 */ /* 0x000fe20000000000 */
[----:B------:R-:W-:Y:S01]  /*13b0*/  UMOV UR7, 0x400 ;  /* 0x0000040000077882 */ /* 0x000fe20000000000 */
[----:B------:R-:W-:Y:S01]  /*13c0*/  USEL UR9, UR9, 0xe0, UP2 ;  /* 0x000000e009097887 */ /* 0x000fe20009000000 */
[----:B------:R-:W-:Y:S01]  /*13d0*/  UMOV UR4, 0x1 ;  /* 0x0000000100047882 */ /* 0x000fe20000000000 */
[----:B------:R-:W-:Y:S01]  /*13e0*/  ELECT P0, URZ, PT ;  /* 0x0000000000ff782f */ /* 0x000fe20003800000 */
[----:B------:R-:W-:-:S04]  /*13f0*/  UIADD3 UR10, UPT, UPT, -UR4, 0x100000, URZ ;  /* 0x00100000040a7890 */ /* 0x000fc8000fffe1ff */
[----:B------:R-:W-:Y:S02]  /*1400*/  USHF.L.U32 UR11, UR10, 0xb, URZ ;  /* 0x0000000b0a0b7899 */ /* 0x000fe400080006ff */
[----:B------:R-:W-:Y:S02]  /*1410*/  USHF.L.U32 UR10, UR10, 0x1, URZ ;  /* 0x000000010a0a7899 */ /* 0x000fe400080006ff */
[----:B------:R-:W-:-:S04]  /*1420*/  UIADD3 UR12, UPT, UPT, -UR9, 0x100000, URZ ;  /* 0x00100000090c7890 */ /* 0x000fc8000fffe1ff */
[----:B------:R-:W-:Y:S02]  /*1430*/  USHF.L.U32 UR13, UR12, 0xb, URZ ;  /* 0x0000000b0c0d7899 */ /* 0x000fe400080006ff */
[----:B------:R-:W-:Y:S02]  /*1440*/  USHF.L.U32 UR12, UR12, 0x1, URZ ;  /* 0x000000010c0c7899 */ /* 0x000fe400080006ff */
[----:B--2---:R-:W-:Y:S01]  /*1450*/  ULEA UR5, UR5, UR7, 0x18 ;  /* 0x0000000705057291 */ /* 0x004fe2000f8ec0ff */
[----:B------:R-:W2:Y:S11]  /*1460*/  FENCE.VIEW.ASYNC.S ;  /* 0x00000000000073c6 */ /* 0x000eb60000000000 */
[----:B--2---:R3:W2:Y:S01]  /*1470*/  SYNCS.EXCH.64 URZ, [UR5+0x5b0], UR10 ;  /* 0x0005b00a05ff75b2 */ /* 0x0046a20008000100 */
[----:B------:R3:W1:Y:S01]  /*1480*/  SYNCS.EXCH.64 URZ, [UR5+0x5c0], UR12 ;  /* 0x0005c00c05ff75b2 */ /* 0x0006620008000100 */
[----:B------:R3:W1:Y:S01]  /*1490*/  SYNCS.EXCH.64 URZ, [UR5+0x5b8], UR10 ;  /* 0x0005b80a05ff75b2 */ /* 0x0006620008000100 */
[----:B------:R3:W1:Y:S02]  /*14a0*/  SYNCS.EXCH.64 URZ, [UR5+0x5c8], UR12 ;  /* 0x0005c80c05ff75b2 */ /* 0x0006640008000100 */
[----:B---3--:R-:W-:Y:S01]  /*14b0*/  NOP ;  /* 0x0000000000007918 */ /* 0x008fe20000000000 */
.L_x_13:
[----:B------:R-:W3:Y:S01]  /*14c0*/  SHFL.IDX PT, R2, R53, RZ, 0x1f ;  /* 0x00001fff35027589 */ /* 0x000ee200000e0000 */
[----:B------:R-:W-:Y:S01]  /*14d0*/  NOP ;  /* 0x0000000000007918 */ /* 0x000fe20000000000 */
[----:B---3--:R-:W-:-:S13]  /*14e0*/  ISETP.NE.AND P0, PT, R2, 0x5, PT ;  /* 0x000000050200780c */ /* 0x008fda0003f05270 */
[----:B------:R-:W-:Y:S05]  /*14f0*/  @P0 BRA `(.L_x_14) ;  /* 0x0000000000580947 */ /* 0x000fea0003800000 */
[----:B------:R-:W3:Y:S01]  /*1500*/  S2UR UR7, SR_CgaCtaId ;  /* 0x00000000000779c3 */ /* 0x000ee20000008800 */
[----:B------:R-:W-:Y:S01]  /*1510*/  UMOV UR9, 0x400 ;  /* 0x0000040000097882 */ /* 0x000fe20000000000 */
[----:B--2---:R-:W-:Y:S01]  /*1520*/  UMOV UR5, 0x1 ;  /* 0x0000000100057882 */ /* 0x004fe20000000000 */
        /* <DEDUP_REMOVED lines=8> */
[----:B---3--:R-:W-:Y:S01]  /*15b0*/  ULEA UR7, UR7, UR9, 0x18 ;  /* 0x0000000907077291 */ /* 0x008fe2000f8ec0ff */
[----:B------:R-:W2:Y:S11]  /*15c0*/  FENCE.VIEW.ASYNC.S ;  /* 0x00000000000073c6 */ /* 0x000eb60000000000 */
[----:B--2---:R3:W2:Y:S01]  /*15d0*/  SYNCS.EXCH.64 URZ, [UR7+0x5d0], UR10 ;  /* 0x0005d00a07ff75b2 */ /* 0x0046a20008000100 */
[----:B------:R3:W1:Y:S01]  /*15e0*/  SYNCS.EXCH.64 URZ, [UR7+0x5f0], UR4 ;  /* 0x0005f00407ff75b2 */ /* 0x0006620008000100 */
[----:B------:R3:W1:Y:S01]  /*15f0*/  SYNCS.EXCH.64 URZ, [UR7+0x5d8], UR10 ;  /* 0x0005d80a07ff75b2 */ /* 0x0006620008000100 */
[----:B------:R3:W1:Y:S01]  /*1600*/  SYNCS.EXCH.64 URZ, [UR7+0x5f8], UR4 ;  /* 0x0005f80407ff75b2 */ /* 0x0006620008000100 */
[----:B------:R3:W1:Y:S01]  /*1610*/  SYNCS.EXCH.64 URZ, [UR7+0x5e0], UR10 ;  /* 0x0005e00a07ff75b2 */ /* 0x0006620008000100 */
[----:B------:R3:W1:Y:S01]  /*1620*/  SYNCS.EXCH.64 URZ, [UR7+0x600], UR4 ;  /* 0x0006000407ff75b2 */ /* 0x0006620008000100 */
[----:B------:R3:W1:Y:S01]  /*1630*/  SYNCS.EXCH.64 URZ, [UR7+0x5e8], UR10 ;  /* 0x0005e80a07ff75b2 */ /* 0x0006620008000100 */
[----:B------:R3:W1:Y:S02]  /*1640*/  SYNCS.EXCH.64 URZ, [UR7+0x608], UR4 ;  /* 0x0006080407ff75b2 */ /* 0x0006640008000100 */
[----:B---3--:R-:W-:Y:S01]  /*1650*/  NOP ;  /* 0x0000000000007918 */ /* 0x008fe20000000000 */
.L_x_14:
[----:B------:R-:W3:Y:S01]  /*1660*/  SHFL.IDX PT, R2, R53, RZ, 0x1f ;  /* 0x00001fff35027589 */ /* 0x000ee200000e0000 */
[----:B------:R-:W-:Y:S01]  /*1670*/  NOP ;  /* 0x0000000000007918 */ /* 0x000fe20000000000 */
[----:B---3--:R-:W-:-:S13]  /*1680*/  ISETP.NE.AND P0, PT, R2, 0x3, PT ;  /* 0x000000030200780c */ /* 0x008fda0003f05270 */
[----:B------:R-:W-:Y:S05]  /*1690*/  @P0 BRA `(.L_x_15) ;  /* 0x0000000000380947 */ /* 0x000fea0003800000 */
[----:B--2---:R-:W2:Y:S01]  /*16a0*/  S2UR UR5, SR_CgaCtaId ;  /* 0x00000000000579c3 */ /* 0x004ea20000008800 */
        /* <DEDUP_REMOVED lines=13> */
.L_x_15:
[----:B--2---:R-:W2:Y:S01]  /*1780*/  S2UR UR5, SR_CTAID.X ;  /* 0x00000000000579c3 */ /* 0x004ea20000002500 */
[----:B------:R-:W-:-:S05]  /*1790*/  CS2R.32 R48, SR_CgaSize ;  /* 0x0000000000307805 */ /* 0x000fca0000008a00 */
[----:B------:R-:W-:-:S05]  /*17a0*/  IMAD R48, R48, -0xa0, RZ ;  /* 0xffffff6030307824 */ /* 0x000fca00078e02ff */
[----:B------:R-:W-:-:S14]  /*17b0*/  R2UR UR9, R48 ;  /* 0x00000000300972ca */ /* 0x000fdc00000e0000 */
[----:B------:R-:W3:Y:S01]  /*17c0*/  LDCU UR9, c[0x0][UR9+0x2b0] ;  /* 0x00005600090977ac */ /* 0x000ee20008000800 */
[----:B------:R-:W-:Y:S01]  /*17d0*/  NOP ;  /* 0x0000000000007918 */ /* 0x000fe20000000000 */
[----:B------:R-:W-:-:S05]  /*17e0*/  CS2R.32 R48, SR_CgaSize ;  /* 0x0000000000307805 */ /* 0x000fca0000008a00 */
[----:B------:R-:W-:-:S05]  /*17f0*/  IMAD R48, R48, -0xa0, RZ ;  /* 0xffffff6030307824 */ /* 0x000fca00078e02ff */
[----:B------:R-:W-:-:S14]  /*1800*/  R2UR UR7, R48 ;  /* 0x00000000300772ca */ /* 0x000fdc00000e0000 */
[----:B------:R-:W4:Y:S01]  /*1810*/  LDCU UR7, c[0x0][UR7+0x2b4] ;  /* 0x00005680070777ac */ /* 0x000f220008000800 */
[----:B------:R-:W1:Y:S08]  /*1820*/  S2UR UR4, SR_CTAID.Y ;  /* 0x00000000000479c3 */ /* 0x000e700000002600 */
[----:B------:R-:W4:Y:S01]  /*1830*/  LDC R10, c[0x0][0xb24] ;  /* 0x0002c900ff0a7b82 */ /* 0x000f220000000800 */
[----:B--2---:R-:W-:-:S02]  /*1840*/  I2FP.F32.U32 R46, UR5 ;  /* 0x00000005002e7c45 */ /* 0x004fc40008201000 */
[----:B------:R-:W-:-:S05]  /*1850*/  CS2R.32 R3, SR_CgaSize ;  /* 0x0000000000037805 */ /* 0x000fca0000008a00 */
[----:B------:R-:W-:-:S06]  /*1860*/  IMAD R3, R3, -0xa0, RZ ;  /* 0xffffff6003037824 */ /* 0x000fcc00078e02ff */
[----:B------:R-:W2:Y:S01]  /*1870*/  LDC R3, c[0x0][R3+0x2a0] ;  /* 0x0000a80003037b82 */ /* 0x000ea20000000800 */
[----:B------:R-:W-:Y:S01]  /*1880*/  MOV R48, UR5 ;  /* 0x0000000500307c02 */ /* 0x000fe20008000f00 */
[----:B---3--:R-:W-:Y:S01]  /*1890*/  FMUL R46, R46, UR9 ;  /* 0x000000092e2e7c20 */ /* 0x008fe20008400000 */
[----:B-1----:R-:W-:Y:S02]  /*18a0*/  I2FP.F32.U32 R31, UR4 ;  /* 0x00000004001f7c45 */ /* 0x002fe40008201000 */
[----:B------:R-:W-:-:S05]  /*18b0*/  CS2R.32 R2, SR_CgaSize ;  /* 0x0000000000027805 */ /* 0x000fca0000008a00 */
[----:B------:R-:W-:-:S06]  /*18c0*/  IMAD R2, R2, -0xa0, RZ ;  /* 0xffffff6002027824 */ /* 0x000fcc00078e02ff */
[----:B------:R-:W1:Y:S01]  /*18d0*/  LDC R2, c[0x0][R2+0x2a4] ;  /* 0x0000a90002027b82 */ /* 0x000e620000000800 */
[----:B------:R-:W-:Y:S01]  /*18e0*/  MOV R47, UR4 ;  /* 0x00000004002f7c02 */ /* 0x000fe20008000f00 */
[----:B------:R-:W3:Y:S01]  /*18f0*/  F2I.U32.TRUNC.NTZ R46, R46 ;  /* 0x0000002e002e7305 */ /* 0x000ee2000020f000 */
[----:B----4-:R-:W-:-:S05]  /*1900*/  FMUL R31, R31, UR7 ;  /* 0x000000071f1f7c20 */ /* 0x010fca0008400000 */
[----:B------:R-:W-:Y:S01]  /*1910*/  BAR.SYNC.DEFER_BLOCKING 0x0 ;  /* 0x0000000000007b1d */ /* 0x000fe20000010000 */
[----:B------:R-:W-:-:S05]  /*1920*/  ISETP.GE.AND P0, PT, R10, 0x1, PT ;  /* 0x000000010a00780c */ /* 0x000fca0003f06270 */
[----:B------:R-:W4:Y:S02]  /*1930*/  F2I.U32.TRUNC.NTZ R31, R31 ;  /* 0x0000001f001f7305 */ /* 0x000f24000020f000 */
[----:B------:R-:W1:Y:S01]  /*1940*/  S2UR UR36, SR_CTAID.Z ;  /* 0x00000000002479c3 */ /* 0x000e620000002700 */
[----:B---3--:R-:W-:-:S05]  /*1950*/  IADD3 R46, PT, PT, -R46, RZ, RZ ;  /* 0x000000ff2e2e7210 */ /* 0x008fca0007ffe1ff */
[----:B--2---:R-:W-:Y:S01]  /*1960*/  IMAD R46, R3, R46, UR5 ;  /* 0x00000005032e7e24 */ /* 0x004fe2000f8e022e */
[----:B----4-:R-:W-:-:S05]  /*1970*/  IADD3 R31, PT, PT, -R31, RZ, RZ ;  /* 0x000000ff1f1f7210 */ /* 0x010fca0007ffe1ff */
[----:B-1----:R-:W-:Y:S01]  /*1980*/  IMAD R31, R2, R31, UR4 ;  /* 0x00000004021f7e24 */ /* 0x002fe2000f8e021f */
[----:B------:R-:W-:Y:S06]  /*1990*/  @!P0 BRA `(.L_x_16) ;  /* 0x0000000000b88947 */ /* 0x000fec0003800000 */
[----:B------:R-:W1:Y:S01]  /*19a0*/  LDC.64 R4, c[0x0][0xb18] ;  /* 0x0002c600ff047b82 */ /* 0x000e620000000a00 */
[----:B------:R-:W-:-:S07]  /*19b0*/  ISETP.NE.AND P0, PT, R10, 0x1, PT ;  /* 0x000000010a00780c */ /* 0x000fce0003f05270 */
[----:B------:R-:W2:Y:S08]  /*19c0*/  LDC R9, c[0x0][0xb0c] ;  /* 0x0002c300ff097b82 */ /* 0x000eb00000000800 */
[----:B------:R-:W3:Y:S08]  /*19d0*/  LDC R12, c[0x0][0x370] ;  /* 0x0000dc00ff0c7b82 */ /* 0x000ef00000000800 */
[----:B------:R-:W4:Y:S01]  /*19e0*/  LDC R11, c[0x0][0x374] ;  /* 0x0000dd00ff0b7b82 */ /* 0x000f220000000800 */
[----:B-1----:R-:W-:-:S07]  /*19f0*/  ISETP.NE.AND P1, PT, R4, 0x1, PT ;  /* 0x000000010400780c */ /* 0x002fce0003f25270 */
[----:B------:R-:W3:Y:S01]  /*1a00*/  LDC.64 R6, c[0x0][0xb10] ;  /* 0x0002c400ff067b82 */ /* 0x000ee20000000a00 */
[----:B--2---:R-:W-:-:S07]  /*1a10*/  ISETP.NE.AND P2, PT, R9, 0x1, PT ;  /* 0x000000010900780c */ /* 0x004fce0003f45270 */
[----:B------:R-:W1:Y:S08]  /*1a20*/  LDC R8, c[0x0][0xb20] ;  /* 0x0002c800ff087b82 */ /* 0x000e700000000800 */
[----:B------:R-:W2:Y:S01]  /*1a30*/  LDC.64 R2, c[0x0][0xb28] ;  /* 0x0002ca00ff027b82 */ /* 0x000ea20000000a00 */
[----:B----4-:R-:W-:-:S04]  /*1a40*/  IMAD.HI.U32 R13, R11, R5, RZ ;  /* 0x000000050b0d7227 */ /* 0x010fc800078e00ff */
[----:B------:R-:W-:-:S04]  /*1a50*/  IMAD.HI.U32 R5, R47, R5, RZ ;  /* 0x000000052f057227 */ /* 0x000fc800078e00ff */
[----:B---3--:R-:W-:-:S05]  /*1a60*/  IMAD.HI.U32 R14, R12, R6, RZ ;  /* 0x000000060c0e7227 */ /* 0x008fca00078e00ff */
[-C--:B------:R-:W-:Y:S01]  /*1a70*/  @P2 SHF.R.U32.HI R12, RZ, R7.reuse, R14 ;  /* 0x00000007ff0c2219 */ /* 0x080fe2000001160e */
[C---:B------:R-:W-:Y:S01]  /*1a80*/  IMAD.HI.U32 R14, R48.reuse, R6, RZ ;  /* 0x00000006300e7227 */ /* 0x040fe200078e00ff */
[-C--:B-1----:R-:W-:Y:S02]  /*1a90*/  @P1 SHF.R.U32.HI R11, RZ, R8.reuse, R13 ;  /* 0x00000008ff0b1219 */ /* 0x082fe4000001160d */
[----:B------:R-:W-:Y:S02]  /*1aa0*/  SHF.R.U32.HI R5, RZ, R8, R5 ;  /* 0x00000008ff057219 */ /* 0x000fe40000011605 */
[----:B------:R-:W-:Y:S02]  /*1ab0*/  SHF.R.U32.HI R14, RZ, R7, R14 ;  /* 0x00000007ff0e7219 */ /* 0x000fe4000001160e */
[----:B------:R-:W-:Y:S01]  /*1ac0*/  SEL R5, R47, R5, !P1 ;  /* 0x000000052f057207 */ /* 0x000fe20004800000 */
[----:B--2---:R-:W-:Y:S01]  /*1ad0*/  IMAD.HI.U32 R13, R11, R2, RZ ;  /* 0x000000020b0d7227 */ /* 0x004fe200078e00ff */
[----:B------:R-:W-:-:S03]  /*1ae0*/  SEL R14, R48, R14, !P2 ;  /* 0x0000000e300e7207 */ /* 0x000fc60005000000 */
[----:B------:R-:W-:Y:S01]  /*1af0*/  IMAD.HI.U32 R6, R12, R2, RZ ;  /* 0x000000020c067227 */ /* 0x000fe200078e00ff */
[----:B------:R-:W-:-:S04]  /*1b00*/  @P0 SHF.R.U32.HI R11, RZ, R3, R13 ;  /* 0x00000003ff0b0219 */ /* 0x000fc8000001160d */
[----:B------:R-:W-:Y:S01]  /*1b10*/  @P0 SHF.R.U32.HI R12, RZ, R3, R6 ;  /* 0x00000003ff0c0219 */ /* 0x000fe20000011606 */
[----:B------:R-:W-:-:S04]  /*1b20*/  IMAD R11, R11, R10, RZ ;  /* 0x0000000a0b0b7224 */ /* 0x000fc800078e02ff */
[----:B------:R-:W-:Y:S01]  /*1b30*/  IMAD R6, R12, R10, RZ ;  /* 0x0000000a0c067224 */ /* 0x000fe200078e02ff */
[----:B------:R-:W-:-:S04]  /*1b40*/  ISETP.GE.AND P1, PT, R5, R11, PT ;  /* 0x0000000b0500720c */ /* 0x000fc80003f26270 */
[----:B------:R-:W-:Y:S01]  /*1b50*/  ISETP.GE.OR P1, PT, R14, R6, P1 ;  /* 0x000000060e00720c */ /* 0x000fe20000f26670 */
[----:B------:R-:W-:-:S05]  /*1b60*/  IMAD.HI.U32 R6, R5, R2, RZ ;  /* 0x0000000205067227 */ /* 0x000fca00078e00ff */
[----:B------:R-:W-:-:S04]  /*1b70*/  SHF.R.U32.HI R6, RZ, R3, R6 ;  /* 0x00000003ff067219 */ /* 0x000fc80000011606 */
[----:B------:R-:W-:-:S03]  /*1b80*/  SEL R6, R5, R6, !P0 ;  /* 0x0000000605067207 */ /* 0x000fc60004000000 */
[----:B------:R-:W-:Y:S01]  /*1b90*/  @!P1 IMAD.HI.U32 R7, R14, R2, RZ ;  /* 0x000000020e079227 */ /* 0x000fe200078e00ff */
[----:B------:R-:W-:-:S04]  /*1ba0*/  IADD3 R2, PT, PT, -R6, RZ, RZ ;  /* 0x000000ff06027210 */ /* 0x000fc80007ffe1ff */
[----:B------:R-:W-:Y:S01]  /*1bb0*/  @!P1 SHF.R.U32.HI R3, RZ, R3, R7 ;  /* 0x00000003ff039219 */ /* 0x000fe20000011607 */
[----:B------:R-:W-:Y:S01]  /*1bc0*/  IMAD R2, R10, R2, R5 ;  /* 0x000000020a027224 */ /* 0x000fe200078e0205 */
[----:B------:R-:W-:Y:S02]  /*1bd0*/  IADD3 R7, PT, PT, -R5, RZ, RZ ;  /* 0x000000ff05077210 */ /* 0x000fe40007ffe1ff */
[----:B------:R-:W-:-:S03]  /*1be0*/  @!P1 SEL R3, R14, R3, !P0 ;  /* 0x000000030e039207 */ /* 0x000fc60004000000 */
[----:B------:R-:W-:Y:S02]  /*1bf0*/  IMAD R7, R4, R7, R47 ;  /* 0x0000000704077224 */ /* 0x000fe400078e022f */
[--C-:B------:R-:W-:Y:S02]  /*1c00*/  @!P1 IMAD.IADD R6, R6, 0x1, -R3.reuse ;  /* 0x0000000106069824 */ /* 0x100fe400078e0a03 */
[----:B------:R-:W-:Y:S01]  /*1c10*/  @!P1 IMAD R3, R2, R12, R3 ;  /* 0x0000000c02039224 */ /* 0x000fe200078e0203 */
[----:B------:R-:W-:Y:S01]  /*1c20*/  IADD3 R2, PT, PT, -R14, RZ, RZ ;  /* 0x000000ff0e027210 */ /* 0x000fe20007ffe1ff */
[----:B------:R-:W-:Y:S02]  /*1c30*/  @!P1 IMAD R5, R6, R10, R14 ;  /* 0x0000000a06059224 */ /* 0x000fe400078e020e */
[----:B------:R-:W-:Y:S02]  /*1c40*/  @!P1 IMAD.MOV.U32 R14, RZ, RZ, R3 ;  /* 0x000000ffff0e9224 */ /* 0x000fe400078e0003 */
[----:B------:R-:W-:-:S02]  /*1c50*/  IMAD R2, R9, R2, R48 ;  /* 0x0000000209027224 */ /* 0x000fc400078e0230 */
[----:B------:R-:W-:Y:S02]  /*1c60*/  IMAD R47, R5, R4, R7 ;  /* 0x00000004052f7224 */ /* 0x000fe400078e0207 */
[----:B------:R-:W-:Y:S02]  /*1c70*/  IMAD R48, R14, R9, R2 ;  /* 0x000000090e307224 */ /* 0x000fe400078e0202 */
.L_x_16:
[----:B------:R-:W1:Y:S01]  /*1c80*/  LDCU UR4, c[0x0][0xb30] ;  /* 0x00016600ff0477ac */ /* 0x000e620008000800 */
[----:B------:R-:W2:Y:S08]  /*1c90*/  S2UR UR37, SR_CgaCtaId ;  /* 0x00000000002579c3 */ /* 0x000eb00000008800 */
[----:B------:R-:W3:Y:S01]  /*1ca0*/  LDC R22, c[0x0][0xb24] ;  /* 0x0002c900ff167b82 */ /* 0x000ee20000000800 */
[----:B-1----:R-:W-:-:S09]  /*1cb0*/  UISETP.NE.AND UP1, UPT, UR4, 0x1, UPT ;  /* 0x000000010400788c */ /* 0x002fd2000bf25270 */
[----:B--2---:R-:W-:Y:S05]  /*1cc0*/  BRA.U UP1, `(.L_x_17) ;  /* 0x0000000101407547 */ /* 0x004fea000b800000 */
[----:B------:R-:W1:Y:S08]  /*1cd0*/  LDC.64 R4, c[0x0][0xb10] ;  /* 0x0002c400ff047b82 */ /* 0x000e700000000a00 */
[----:B------:R-:W2:Y:S08]  /*1ce0*/  LDC.64 R2, c[0x0][0xb18] ;  /* 0x0002c600ff027b82 */ /* 0x000eb00000000a00 */
[----:B------:R-:W4:Y:S08]  /*1cf0*/  LDC R6, c[0x0][0xb20] ;  /* 0x0002c800ff067b82 */ /* 0x000f300000000800 */
[----:B------:R-:W3:Y:S01]  /*1d00*/  LDC R7, c[0x0][0xb0c] ;  /* 0x0002c300ff077b82 */ /* 0x000ee20000000800 */
[----:B-1----:R-:W-:-:S05]  /*1d10*/  IMAD.HI.U32 R4, R48, R4, RZ ;  /* 0x0000000430047227 */ /* 0x002fca00078e00ff */
[----:B------:R-:W-:Y:S01]  /*1d20*/  SHF.R.U32.HI R4, RZ, R5, R4 ;  /* 0x00000005ff047219 */ /* 0x000fe20000011604 */
[----:B--2---:R-:W-:Y:S01]  /*1d30*/  IMAD.HI.U32 R3, R47, R3, RZ ;  /* 0x000000032f037227 */ /* 0x004fe200078e00ff */
[----:B------:R-:W-:-:S04]  /*1d40*/  ISETP.NE.AND P0, PT, R2, 0x1, PT ;  /* 0x000000010200780c */ /* 0x000fc80003f05270 */
[----:B----4-:R-:W-:-:S04]  /*1d50*/  SHF.R.U32.HI R3, RZ, R6, R3 ;  /* 0x00000006ff037219 */ /* 0x010fc80000011603 */
[----:B------:R-:W-:Y:S02]  /*1d60*/  SEL R3, R47, R3, !P0 ;  /* 0x000000032f037207 */ /* 0x000fe40004000000 */
[----:B---3--:R-:W-:-:S04]  /*1d70*/  ISETP.NE.AND P1, PT, R7, 0x1, PT ;  /* 0x000000010700780c */ /* 0x008fc80003f25270 */
[----:B------:R-:W-:-:S05]  /*1d80*/  SEL R4, R48, R4, !P1 ;  /* 0x0000000430047207 */ /* 0x000fca0004800000 */
[----:B------:R-:W-:Y:S02]  /*1d90*/  IMAD.IADD R5, R3, 0x1, -R4 ;  /* 0x0000000103057824 */ /* 0x000fe400078e0a04 */
[----:B------:R-:W-:Y:S02]  /*1da0*/  IMAD.IADD R3, R4, 0x1, -R3 ;  /* 0x0000000104037824 */ /* 0x000fe400078e0a03 */
[----:B------:R-:W-:Y:S02]  /*1db0*/  IMAD R48, R5, R7, R48 ;  /* 0x0000000705307224 */ /* 0x000fe400078e0230 */
[----:B------:R-:W-:-:S07]  /*1dc0*/  IMAD R47, R3, R2, R47 ;  /* 0x00000002032f7224 */ /* 0x000fce00078e022f */
.L_x_17:
[----:B------:R-:W-:Y:S01]  /*1dd0*/  BAR.SYNC.DEFER_BLOCKING 0x0 ;  /* 0x0000000000007b1d */ /* 0x000fe20000010000 */
[----:B------:R-:W-:Y:S01]  /*1de0*/  UISETP.NE.AND UP1, UPT, UR8, 0x2, UPT ;  /* 0x000000020800788c */ /* 0x000fe2000bf25270 */
[----:B------:R-:W-:Y:S02]  /*1df0*/  ISETP.NE.OR P5, PT, R0, 0x2, !P5 ;  /* 0x000000020000780c */ /* 0x000fe40006fa5670 */
[----:B------:R-:W-:-:S06]  /*1e00*/  LOP3.LUT R2, R61, 0x1f, RZ, 0xc0, !PT ;  /* 0x0000001f3d027812 */ /* 0x000fcc00078ec0ff */
[----:B------:R-:W-:Y:S05]  /*1e10*/  BRA.U UP1, `(.L_x_18) ;  /* 0x0000001501147547 */ /* 0x000fea000b800000 */
[----:B------:R-:W1:Y:S01]  /*1e20*/  LDCU UR14, c[0x0][0x38c] ;  /* 0x00007180ff0e77ac */ /* 0x000e620008000800 */
[----:B------:R-:W2:Y:S01]  /*1e30*/  LDC R8, c[0x0][0x370] ;  /* 0x0000dc00ff087b82 */ /* 0x000ea20000000800 */
[----:B------:R-:W-:Y:S01]  /*1e40*/  PLOP3.LUT P1, PT, PT, PT, UP2, 0x80, 0x8 ;  /* 0x000000000008781c */ /* 0x000fe20003f2f028 */
[----:B------:R-:W-:Y:S01]  /*1e50*/  IMAD.MOV.U32 R15, RZ, RZ, 0x1 ;  /* 0x00000001ff0f7424 */ /* 0x000fe200078e00ff */
[----:B------:R-:W-:Y:S01]  /*1e60*/  ISETP.EQ.OR P4, PT, R2, RZ, P5 ;  /* 0x000000ff0200720c */ /* 0x000fe20002f82670 */
[----:B------:R-:W-:Y:S01]  /*1e70*/  IMAD.MOV.U32 R14, RZ, RZ, RZ ;  /* 0x000000ffff0e7224 */ /* 0x000fe200078e00ff */
[----:B------:R-:W-:Y:S02]  /*1e80*/  PLOP3.LUT P1, PT, P1, PT, PT, 0x8, 0x80 ;  /* 0x000000000080781c */ /* 0x000fe40000f2e170 */
[----:B------:R-:W-:Y:S01]  /*1e90*/  CS2R R12, SRZ ;  /* 0x00000000000c7805 */ /* 0x000fe2000001ff00 */
[----:B------:R-:W-:Y:S01]  /*1ea0*/  IMAD.MOV.U32 R11, RZ, RZ, 0x1 ;  /* 0x00000001ff0b7424 */ /* 0x000fe200078e00ff */
[----:B------:R-:W4:Y:S01]  /*1eb0*/  LDC R0, c[0x0][0x374] ;  /* 0x0000dd00ff007b82 */ /* 0x000f220000000800 */
[----:B------:R-:W2:Y:S01]  /*1ec0*/  LDCU.64 UR22, c[0x0][0x348] ;  /* 0x00006900ff1677ac */ /* 0x000ea20008000a00 */
[----:B------:R-:W-:Y:S01]  /*1ed0*/  UMOV UR7, URZ ;  /* 0x000000ff00077c82 */ /* 0x000fe20008000000 */
[----:B-1----:R-:W-:-:S04]  /*1ee0*/  UIADD3 UR5, UPT, UPT, UR14, 0xf, URZ ;  /* 0x0000000f0e057890 */ /* 0x002fc8000fffe0ff */
[----:B------:R-:W-:-:S04]  /*1ef0*/  USHF.R.S32.HI UR4, URZ, 0x1f, UR5 ;  /* 0x0000001fff047899 */ /* 0x000fc80008011405 */
[----:B------:R-:W-:-:S04]  /*1f00*/  ULEA.HI UR4, UR4, UR5, URZ, 0x4 ;  /* 0x0000000504047291 */ /* 0x000fc8000f8f20ff */
[----:B------:R-:W-:Y:S02]  /*1f10*/  USHF.R.S32.HI UR21, URZ, 0x4, UR4 ;  /* 0x00000004ff157899 */ /* 0x000fe40008011404 */
[----:B------:R-:W-:Y:S02]  /*1f20*/  UIADD3 UR4, UPT, UPT, UR14, -0x1, URZ ;  /* 0xffffffff0e047890 */ /* 0x000fe4000fffe0ff */
[----:B------:R-:W-:Y:S02]  /*1f30*/  UISETP.LT.U32.AND UP0, UPT, UR21, 0x58, UPT ;  /* 0x000000581500788c */ /* 0x000fe4000bf01070 */
[----:B------:R-:W-:Y:S02]  /*1f40*/  UISETP.GE.U32.AND UP1, UPT, UR4, -0x1f, UPT ;  /* 0xffffffe10400788c */ /* 0x000fe4000bf26070 */
[----:B------:R-:W-:Y:S02]  /*1f50*/  USEL UR15, UR21, 0x58, UP0 ;  /* 0x00000058150f7887 */ /* 0x000fe40008000000 */
[----:B------:R-:W-:-:S02]  /*1f60*/  UIADD3 UR14, UPT, UPT, UR14, 0x1e, URZ ;  /* 0x0000001e0e0e7890 */ /* 0x000fc4000fffe0ff */
[----:B------:R-:W-:Y:S02]  /*1f70*/  UIADD3 UR6, UPT, UPT, UR15, -0x1, URZ ;  /* 0xffffffff0f067890 */ /* 0x000fe4000fffe0ff */
[----:B------:R-:W-:-:S03]  /*1f80*/  UIADD3 UR13, UPT, UPT, UR21, -UR15, URZ ;  /* 0x8000000f150d7290 */ /* 0x000fc6000fffe0ff */
[----:B------:R-:W-:-:S04]  /*1f90*/  @UP1 UIADD3 UR6, UPT, UPT, UR15, URZ, URZ ;  /* 0x000000ff0f061290 */ /* 0x000fc8000fffe0ff */
[----:B------:R-:W-:Y:S02]  /*1fa0*/  UIADD3 UR5, UPT, UPT, UR6, 0x1, URZ ;  /* 0x0000000106057890 */ /* 0x000fe4000fffe0ff */
[----:B--2---:R-:W-:-:S12]  /*1fb0*/  UIADD3 UR6, UPT, UPT, -UR6, URZ, URZ ;  /* 0x000000ff06067290 */ /* 0x004fd8000fffe1ff */
.L_x_36:
[----:B------:R-:W-:Y:S01]  /*1fc0*/  UISETP.NE.AND UP0, UPT, UR37, URZ, UPT ;  /* 0x000000ff2500728c */ /* 0x000fe2000bf05270 */
[----:B------:R-:W1:Y:S08]  /*1fd0*/  S2UR UR37, SR_CgaCtaId ;  /* 0x00000000002579c3 */ /* 0x000e700000008800 */
[----:B------:R-:W-:Y:S05]  /*1fe0*/  BRA.U UP0, `(.L_x_19) ;  /* 0x0000000100347547 */ /* 0x000fea000b800000 */
[----:B------:R-:W2:Y:S01]  /*1ff0*/  S2R R2, SR_CgaCtaId ;  /* 0x0000000000027919 */ /* 0x000ea20000008800 */
[----:B------:R-:W-:-:S04]  /*2000*/  MOV R3, 0x400 ;  /* 0x0000040000037802 */ /* 0x000fc80000000f00 */
[----:B--2---:R-:W-:Y:S02]  /*2010*/  LEA R2, R2, R3, 0x18 ;  /* 0x0000000302027211 */ /* 0x004fe400078ec0ff */
[----:B------:R-:W-:-:S03]  /*2020*/  SHF.L.U32 R3, R11, 0x1f, RZ ;  /* 0x0000001f0b037819 */ /* 0x000fc600000006ff */
[----:B------:R-:W-:-:S04]  /*2030*/  IMAD R2, R12, 0x8, R2 ;  /* 0x000000080c027824 */ /* 0x000fc800078e0202 */
[----:B------:R-:W2:Y:S02]  /*2040*/  SYNCS.PHASECHK.TRANS64.TRYWAIT P0, [R2+URZ+0x620], R3 ;  /* 0x00062003020075a7 */ /* 0x000ea400080011ff */
[----:B--2---:R-:W-:Y:S05]  /*2050*/  @!P0 BRA `(.L_x_20) ;  /* 0x0000004800708947 */ /* 0x004fea0003800000 */
.L_x_108:
[----:B------:R-:W-:Y:S01]  /*2060*/  VIADD R12, R12, 0x1 ;  /* 0x000000010c0c7836 */ /* 0x000fe20000000000 */
[----:B------:R2:W-:Y:S04]  /*2070*/  SYNCS.ARRIVE.TRANS64.A1T0 RZ, [R2+URZ+0x610], RZ ;  /* 0x000610ff02ff79a7 */ /* 0x0005e800081000ff */
[----:B------:R-:W-:-:S04]  /*2080*/  ISETP.NE.AND P0, PT, R12, 0x2, PT ;  /* 0x000000020c00780c */ /* 0x000fc80003f05270 */
[----:B------:R-:W-:Y:S02]  /*2090*/  SEL R12, R12, RZ, P0 ;  /* 0x000000ff0c0c7207 */ /* 0x000fe40000000000 */
[----:B--2---:R-:W-:-:S04]  /*20a0*/  SEL R2, RZ, 0x1, P0 ;  /* 0x00000001ff027807 */ /* 0x004fc80000000000 */
[----:B------:R-:W-:-:S07]  /*20b0*/  LOP3.LUT R11, R11, R2, RZ, 0x3c, !PT ;  /* 0x000000020b0b7212 */ /* 0x000fce00078e3cff */
.L_x_19:
[----:B------:R-:W-:Y:S01]  /*20c0*/  UMOV UR4, 0x400 ;  /* 0x0000040000047882 */ /* 0x000fe20000000000 */
[----:B------:R-:W-:Y:S01]  /*20d0*/  SHF.L.U32 R2, R15, 0x1f, RZ ;  /* 0x0000001f0f027819 */ /* 0x000fe200000006ff */
[----:B-1----:R-:W-:Y:S01]  /*20e0*/  ULEA UR4, UR37, UR4, 0x18 ;  /* 0x0000000425047291 */ /* 0x002fe2000f8ec0ff */
[----:B------:R-:W-:Y:S01]  /*20f0*/  R2UR UR35, R48 ;  /* 0x00000000302372ca */ /* 0x000fe200000e0000 */
[----:B------:R-:W-:Y:S01]  /*2100*/  UISETP.GE.U32.AND UP0, UPT, UR14, 0x1f, UPT ;  /* 0x0000001f0e00788c */ /* 0x000fe2000bf06070 */
[----:B------:R-:W-:Y:S01]  /*2110*/  R2UR UR11, R47 ;  /* 0x000000002f0b72ca */ /* 0x000fe200000e0000 */
[----:B------:R-:W-:Y:S01]  /*2120*/  ULEA UR8, UR7, UR4, 0x3 ;  /* 0x0000000407087291 */ /* 0x000fe2000f8e18ff */
[----:B------:R-:W-:-:S08]  /*2130*/  UMOV UR24, URZ ;  /* 0x000000ff00187c82 */ /* 0x000fd00008000000 */
[----:B------:R1:W2:Y:S01]  /*2140*/  SYNCS.PHASECHK.TRANS64.TRYWAIT P0, [UR8+0x2c0], R2 ;  /* 0x0002c002ff0075a7 */ /* 0x0002a20008001108 */
[----:B------:R-:W-:Y:S02]  /*2150*/  USHF.L.U32 UR35, UR35, 0x6, URZ ;  /* 0x0000000623237899 */ /* 0x000fe400080006ff */
[----:B------:R-:W-:Y:S01]  /*2160*/  USHF.L.U32 UR11, UR11, 0x4, URZ ;  /* 0x000000040b0b7899 */ /* 0x000fe200080006ff */
[----:B------:R-:W-:Y:S11]  /*2170*/  BRA.U !UP0, `(.L_x_21) ;  /* 0x0000000108ac7547 */ /* 0x000ff6000b800000 */
[----:B------:R-:W-:Y:S01]  /*2180*/  UMOV UR16, UR6 ;  /* 0x0000000600107c82 */ /* 0x000fe20008000000 */
[----:B------:R-:W-:Y:S01]  /*2190*/  UMOV UR17, UR7 ;  /* 0x0000000700117c82 */ /* 0x000fe20008000000 */
[----:B------:R-:W-:-:S05]  /*21a0*/  UMOV UR34, URZ ;  /* 0x000000ff00227c82 */ /* 0x000fca0008000000 */
.L_x_26:
[----:B------:R-:W-:Y:S01]  /*21b0*/  ULEA UR33, UR17, UR4, 0x3 ;  /* 0x0000000411217291 */ /* 0x000fe2000f8e18ff */
[----:B--2---:R-:W-:Y:S01]  /*21c0*/  @!P5 MOV R3, 0xa00 ;  /* 0x00000a000003d802 */ /* 0x004fe20000000f00 */
[----:B-12---:R-:W-:Y:S10]  /*21d0*/  @P0 BRA `(.L_x_22) ;  /* 0x00000000000c0947 */ /* 0x006ff40003800000 */
[----:B------:R-:W-:-:S04]  /*21e0*/  SHF.L.U32 R4, R15, 0x1f, RZ ;  /* 0x0000001f0f047819 */ /* 0x000fc800000006ff */
[----:B------:R-:W2:Y:S02]  /*21f0*/  SYNCS.PHASECHK.TRANS64.TRYWAIT P0, [UR33+0x2c0], R4 ;  /* 0x0002c004ff0075a7 */ /* 0x000ea40008001121 */
[----:B--2---:R-:W-:Y:S05]  /*2200*/  @!P0 BRA `(.L_x_23) ;  /* 0x0000004800188947 */ /* 0x004fea0003800000 */
.L_x_22:
[----:B------:R-:W-:Y:S01]  /*2210*/  UIADD3 UR16, UPT, UPT, UR16, 0x1, URZ ;  /* 0x0000000110107890 */ /* 0x000fe2000fffe0ff */
[----:B------:R2:W-:Y:S01]  /*2220*/  @!P5 SYNCS.ARRIVE.TRANS64 RZ, [UR33], R3 ;  /* 0x00000003ffffd9a7 */ /* 0x0005e20008000021 */
[----:B------:R-:W-:Y:S02]  /*2230*/  BSSY.RECONVERGENT B0, `(.L_x_24) ;  /* 0x0000004000007945 */ /* 0x000fe40003800200 */
[----:B------:R-:W-:Y:S02]  /*2240*/  UISETP.NE.AND UP2, UPT, UR16, 0x1, UPT ;  /* 0x000000011000788c */ /* 0x000fe4000bf45270 */
[----:B------:R-:W-:Y:S09]  /*2250*/  @P4 BRA `(.L_x_25) ;  /* 0x0000000000044947 */ /* 0x000ff20003800000 */
[----:B------:R-:W-:Y:S05]  /*2260*/  BPT.TRAP 0x1 ;  /* 0x000000040000795c */ /* 0x000fea0000300000 */
.L_x_25:
[----:B------:R-:W-:Y:S05]  /*2270*/  BSYNC.RECONVERGENT B0 ;  /* 0x0000000000007941 */ /* 0x000fea0003800200 */
.L_x_24:
[----:B------:R-:W-:Y:S02]  /*2280*/  UIADD3 UR7, UPT, UPT, UR17, 0x1, URZ ;  /* 0x0000000111077890 */ /* 0x000fe4000fffe0ff */
[----:B------:R-:W-:Y:S02]  /*2290*/  ULEA UR32, UR17, UR4, 0xb ;  /* 0x0000000411207291 */ /* 0x000fe4000f8e58ff */
[----:B------:R-:W-:Y:S02]  /*22a0*/  UISETP.NE.AND UP0, UPT, UR7, 0x58, UPT ;  /* 0x000000580700788c */ /* 0x000fe4000bf05270 */
[----:B------:R-:W-:Y:S02]  /*22b0*/  UIADD3 UR28, UP1, UPT, UR22, 0x80, URZ ;  /* 0x00000080161c7890 */ /* 0x000fe4000ff3e0ff */
[----:B------:R-:W-:Y:S02]  /*22c0*/  USEL UR9, URZ, 0x1, UP0 ;  /* 0x00000001ff097887 */ /* 0x000fe40008000000 */
[----:B------:R-:W-:-:S02]  /*22d0*/  USEL UR7, UR7, URZ, UP0 ;  /* 0x000000ff07077287 */ /* 0x000fc40008000000 */
[----:B------:R-:W-:Y:S02]  /*22e0*/  UIADD3 UR26, UP0, UPT, UR22, 0x180, URZ ;  /* 0x00000180161a7890 */ /* 0x000fe4000ff1e0ff */
[----:B------:R-:W-:Y:S01]  /*22f0*/  ULEA UR8, UR7, UR4, 0x3 ;  /* 0x0000000407087291 */ /* 0x000fe2000f8e18ff */
[----:B------:R-:W-:Y:S01]  /*2300*/  LOP3.LUT R15, R15, UR9, RZ, 0x3c, !PT ;  /* 0x000000090f0f7c12 */ /* 0x000fe2000f8e3cff */
[----:B------:R-:W-:Y:S02]  /*2310*/  UIADD3.X UR29, UPT, UPT, URZ, UR23, URZ, UP1, !UPT ;  /* 0x00000017ff1d7290 */ /* 0x000fe40008ffe4ff */
[----:B------:R-:W-:Y:S01]  /*2320*/  UIADD3 UR32, UPT, UPT, UR32, 0x1800, URZ ;  /* 0x0000180020207890 */ /* 0x000fe2000fffe0ff */
[----:B-1----:R-:W-:Y:S01]  /*2330*/  SHF.L.U32 R2, R15, 0x1f, RZ ;  /* 0x0000001f0f027819 */ /* 0x002fe200000006ff */
[----:B------:R-:W-:Y:S01]  /*2340*/  UIADD3.X UR27, UPT, UPT, URZ, UR23, URZ, UP0, !UPT ;  /* 0x00000017ff1b7290 */ /* 0x000fe200087fe4ff */
[----:B------:R-:W-:Y:S02]  /*2350*/  UMOV UR18, 0x0 ;  /* 0x0000000000127882 */ /* 0x000fe40000000000 */
[----:B------:R1:W1:Y:S01]  /*2360*/  SYNCS.PHASECHK.TRANS64.TRYWAIT P0, [UR8+0x2c0], R2 ;  /* 0x0002c002ff0075a7 */ /* 0x0002620008001108 */
[----:B------:R-:W-:Y:S01]  /*2370*/  ULEA UR8, UR17, UR4, 0x9 ;  /* 0x0000000411087291 */ /* 0x000fe2000f8e48ff */
[----:B------:R-:W-:Y:S01]  /*2380*/  UMOV UR19, 0x10000000 ;  /* 0x1000000000137882 */ /* 0x000fe20000000000 */
[----:B------:R-:W-:-:S02]  /*2390*/  UMOV UR10, UR34 ;  /* 0x00000022000a7c82 */ /* 0x000fc40008000000 */
[----:B------:R-:W-:Y:S01]  /*23a0*/  UIADD3 UR8, UPT, UPT, UR8, 0x2d800, URZ ;  /* 0x0002d80008087890 */ /* 0x000fe2000fffe0ff */
[----:B------:R3:W-:Y:S01]  /*23b0*/  UTMALDG.3D [UR32], [UR28], desc[UR18] ;  /* 0x000012201c0075b4 */ /* 0x0007e20008011000 */
[----:B------:R-:W-:Y:S01]  /*23c0*/  UMOV UR12, UR36 ;  /* 0x00000024000c7c82 */ /* 0x000fe20008000000 */
[----:B------:R-:W-:Y:S01]  /*23d0*/  UMOV UR9, UR33 ;  /* 0x0000002100097c82 */ /* 0x000fe20008000000 */
[----:B------:R-:W-:Y:S01]  /*23e0*/  UMOV UR24, UR5 ;  /* 0x0000000500187c82 */ /* 0x000fe20008000000 */
[----:B------:R-:W-:-:S04]  /*23f0*/  UMOV UR17, UR7 ;  /* 0x0000000700117c82 */ /* 0x000fc80008000000 */
[----:B------:R1:W-:Y:S01]  /*2400*/  UTMALDG.3D [UR8], [UR26], desc[UR18] ;  /* 0x000012081a0075b4 */ /* 0x0003e20008011000 */
[----:B---3--:R-:W-:Y:S01]  /*2410*/  UIADD3 UR34, UPT, UPT, UR34, 0x10, URZ ;  /* 0x0000001022227890 */ /* 0x008fe2000fffe0ff */
[----:B------:R-:W-:Y:S11]  /*2420*/  BRA.U UP2, `(.L_x_26) ;  /* 0xfffffffd02607547 */ /* 0x000ff6000b83ffff */
.L_x_21:
[----:B-1----:R-:W-:Y:S01]  /*2430*/  ULEA UR8, UR7, UR4, 0x3 ;  /* 0x0000000407087291 */ /* 0x002fe2000f8e18ff */
[----:B------:R-:W-:Y:S01]  /*2440*/  SHF.L.U32 R2, R15, 0x1f, RZ ;  /* 0x0000001f0f027819 */ /* 0x000fe200000006ff */
[----:B------:R-:W-:Y:S01]  /*2450*/  @!P1 SYNCS.ARRIVE.TRANS64.A1T0 RZ, [UR4+0x5a8], RZ ;  /* 0x0005a8ffffff99a7 */ /* 0x000fe20008100004 */
[----:B------:R-:W-:-:S06]  /*2460*/  UISETP.GT.AND UP0, UPT, UR21, UR15, UPT ;  /* 0x0000000f1500728c */ /* 0x000fcc000bf04270 */
[----:B--2---:R1:W2:Y:S03]  /*2470*/  SYNCS.PHASECHK.TRANS64.TRYWAIT P0, [UR8+0x2c0], R2 ;  /* 0x0002c002ff0075a7 */ /* 0x0042a60008001108 */
[----:B------:R-:W-:Y:S05]  /*2480*/  BRA.U !UP0, `(.L_x_27) ;  /* 0x0000000108ac7547 */ /* 0x000fea000b800000 */
[----:B------:R-:W-:Y:S01]  /*2490*/  UIADD3 UR25, UPT, UPT, UR13, UR24, URZ ;  /* 0x000000180d197290 */ /* 0x000fe2000fffe0ff */
[----:B------:R-:W-:-:S11]  /*24a0*/  UMOV UR32, UR7 ;  /* 0x0000000700207c82 */ /* 0x000fd60008000000 */
.L_x_32:
[----:B-1----:R-:W-:Y:S01]  /*24b0*/  ULEA UR17, UR32, UR4, 0x3 ;  /* 0x0000000420117291 */ /* 0x002fe2000f8e18ff */
[----:B--2---:R-:W-:Y:S01]  /*24c0*/  @!P5 MOV R3, 0xa00 ;  /* 0x00000a000003d802 */ /* 0x004fe20000000f00 */
[----:B--2---:R-:W-:Y:S10]  /*24d0*/  @P0 BRA `(.L_x_28) ;  /* 0x00000000000c0947 */ /* 0x004ff40003800000 */
[----:B------:R-:W-:-:S04]  /*24e0*/  SHF.L.U32 R4, R15, 0x1f, RZ ;  /* 0x0000001f0f047819 */ /* 0x000fc800000006ff */
[----:B------:R-:W2:Y:S02]  /*24f0*/  SYNCS.PHASECHK.TRANS64.TRYWAIT P0, [UR17+0x2c0], R4 ;  /* 0x0002c004ff0075a7 */ /* 0x000ea40008001111 */
[----:B--2---:R-:W-:Y:S05]  /*2500*/  @!P0 BRA `(.L_x_29) ;  /* 0x0000004400708947 */ /* 0x004fea0003800000 */
.L_x_28:
[----:B------:R2:W-:Y:S01]  /*2510*/  @!P5 SYNCS.ARRIVE.TRANS64 RZ, [UR17], R3 ;  /* 0x00000003ffffd9a7 */ /* 0x0005e20008000011 */
[----:B------:R-:W-:Y:S04]  /*2520*/  BSSY.RECONVERGENT B0, `(.L_x_30) ;  /* 0x0000003000007945 */ /* 0x000fe80003800200 */
[----:B------:R-:W-:Y:S05]  /*2530*/  @P4 BRA `(.L_x_31) ;  /* 0x0000000000044947 */ /* 0x000fea0003800000 */
[----:B------:R-:W-:Y:S05]  /*2540*/  BPT.TRAP 0x1 ;  /* 0x000000040000795c */ /* 0x000fea0000300000 */
.L_x_31:
[----:B------:R-:W-:Y:S05]  /*2550*/  BSYNC.RECONVERGENT B0 ;  /* 0x0000000000007941 */ /* 0x000fea0003800200 */
.L_x_30:
        /* <DEDUP_REMOVED lines=9> */
[----:B------:R-:W-:Y:S02]  /*25f0*/  USHF.L.U32 UR18, UR24, 0x4, URZ ;  /* 0x0000000418127899 */ /* 0x000fe400080006ff */
[----:B------:R-:W-:Y:S01]  /*2600*/  UIADD3 UR16, UPT, UPT, UR16, 0x1800, URZ ;  /* 0x0000180010107890 */ /* 0x000fe2000fffe0ff */
[----:B-1----:R-:W-:Y:S01]  /*2610*/  SHF.L.U32 R2, R15, 0x1f, RZ ;  /* 0x0000001f0f027819 */ /* 0x002fe200000006ff */
[----:B------:R-:W-:Y:S02]  /*2620*/  UIADD3.X UR31, UPT, UPT, URZ, UR23, URZ, UP1, !UPT ;  /* 0x00000017ff1f7290 */ /* 0x000fe40008ffe4ff */
[----:B------:R-:W-:Y:S01]  /*2630*/  UIADD3.X UR29, UPT, UPT, URZ, UR23, URZ, UP0, !UPT ;  /* 0x00000017ff1d7290 */ /* 0x000fe200087fe4ff */
[----:B------:R1:W1:Y:S01]  /*2640*/  SYNCS.PHASECHK.TRANS64.TRYWAIT P0, [UR8+0x2c0], R2 ;  /* 0x0002c002ff0075a7 */ /* 0x0002620008001108 */
[----:B------:R-:W-:Y:S01]  /*2650*/  ULEA UR8, UR32, UR4, 0x9 ;  /* 0x0000000420087291 */ /* 0x000fe2000f8e48ff */
[----:B------:R-:W-:Y:S01]  /*2660*/  UMOV UR26, 0x0 ;  /* 0x00000000001a7882 */ /* 0x000fe20000000000 */
[----:B------:R-:W-:-:S02]  /*2670*/  UMOV UR27, 0x10000000 ;  /* 0x10000000001b7882 */ /* 0x000fc40000000000 */
[----:B------:R-:W-:Y:S01]  /*2680*/  UIADD3 UR8, UPT, UPT, UR8, 0x2d800, URZ ;  /* 0x0002d80008087890 */ /* 0x000fe2000fffe0ff */
[----:B------:R-:W-:Y:S01]  /*2690*/  UMOV UR19, UR35 ;  /* 0x0000002300137c82 */ /* 0x000fe20008000000 */
[----:B------:R-:W-:Y:S01]  /*26a0*/  UMOV UR20, UR36 ;  /* 0x0000002400147c82 */ /* 0x000fe20008000000 */
[----:B------:R-:W-:Y:S01]  /*26b0*/  UMOV UR12, UR36 ;  /* 0x00000024000c7c82 */ /* 0x000fe20008000000 */
[----:B------:R-:W-:Y:S01]  /*26c0*/  UMOV UR9, UR17 ;  /* 0x0000001100097c82 */ /* 0x000fe20008000000 */
[----:B------:R-:W-:Y:S01]  /*26d0*/  UMOV UR10, UR18 ;  /* 0x00000012000a7c82 */ /* 0x000fe20008000000 */
[----:B------:R1:W-:Y:S01]  /*26e0*/  UTMALDG.3D [UR16], [UR30], desc[UR26] ;  /* 0x00001a101e0075b4 */ /* 0x0003e20008011000 */
[----:B------:R-:W-:Y:S01]  /*26f0*/  UIADD3 UR24, UPT, UPT, UR24, 0x1, URZ ;  /* 0x0000000118187890 */ /* 0x000fe2000fffe0ff */
[----:B------:R-:W-:-:S03]  /*2700*/  UMOV UR32, UR7 ;  /* 0x0000000700207c82 */ /* 0x000fc60008000000 */
[----:B------:R-:W-:Y:S01]  /*2710*/  UISETP.NE.AND UP0, UPT, UR24, UR25, UPT ;  /* 0x000000191800728c */ /* 0x000fe2000bf05270 */
[----:B------:R1:W-:Y:S08]  /*2720*/  UTMALDG.3D [UR8], [UR28], desc[UR26] ;  /* 0x00001a081c0075b4 */ /* 0x0003f00008011000 */
[----:B------:R-:W-:Y:S05]  /*2730*/  BRA.U UP0, `(.L_x_32) ;  /* 0xfffffffd005c7547 */ /* 0x000fea000b83ffff */
.L_x_27:
[C---:B-1----:R-:W-:Y:S01]  /*2740*/  LEA R2, R14.reuse, UR4, 0x3 ;  /* 0x000000040e027c11 */ /* 0x042fe2000f8e18ff */
[----:B------:R-:W-:Y:S01]  /*2750*/  NOP ;  /* 0x0000000000007918 */ /* 0x000fe20000000000 */
[----:B--2---:R-:W-:Y:S02]  /*2760*/  SHF.L.U32 R3, R13, 0x1f, RZ ;  /* 0x0000001f0d037819 */ /* 0x004fe400000006ff */
[----:B------:R-:W-:Y:S02]  /*2770*/  LEA R4, R14, UR4, 0x4 ;  /* 0x000000040e047c11 */ /* 0x000fe4000f8e20ff */
[----:B------:R-:W1:Y:S02]  /*2780*/  SYNCS.PHASECHK.TRANS64.TRYWAIT P0, [R2+URZ+0x5b0], R3 ;  /* 0x0005b003020075a7 */ /* 0x000e6400080011ff */
[----:B-1----:R-:W-:Y:S05]  /*2790*/  @!P0 BRA `(.L_x_33) ;  /* 0x0000004000e48947 */ /* 0x002fea0003800000 */
.L_x_111:
[----:B------:R-:W2:Y:S01]  /*27a0*/  LDS.128 R4, [R4+0x640] ;  /* 0x0006400004047984 */ /* 0x000ea20000000c00 */
[----:B---3--:R-:W-:Y:S01]  /*27b0*/  ISETP.GE.AND P0, PT, R22, 0x1, PT ;  /* 0x000000011600780c */ /* 0x008fe20003f06270 */
[----:B-1----:R-:W-:Y:S01]  /*27c0*/  VIADD R2, R2, 0x5c0 ;  /* 0x000005c002027836 */ /* 0x002fe20000000000 */
[----:B------:R-:W-:Y:S01]  /*27d0*/  @!PT LDS RZ, [RZ] ;  /* 0x00000000fffff984 */ /* 0x000fe20000000800 */
[----:B------:R-:W-:Y:S01]  /*27e0*/  @!PT LDS RZ, [RZ] ;  /* 0x00000000fffff984 */ /* 0x000fe20000000800 */
[----:B------:R-:W-:Y:S01]  /*27f0*/  @!PT LDS RZ, [RZ] ;  /* 0x00000000fffff984 */ /* 0x000fe20000000800 */
[----:B------:R-:W-:Y:S01]  /*2800*/  @!PT LDS RZ, [RZ] ;  /* 0x00000000fffff984 */ /* 0x000fe20000000800 */
[----:B------:R1:W-:Y:S06]  /*2810*/  MEMBAR.ALL.CTA ;  /* 0x0000000000007992 */ /* 0x0003ec0000008000 */
[----:B-1----:R-:W1:Y:S01]  /*2820*/  FENCE.VIEW.ASYNC.S ;  /* 0x00000000000073c6 */ /* 0x002e620000000000 */
[----:B------:R-:W-:-:S04]  /*2830*/  PRMT R2, RZ, 0x654, R2 ;  /* 0x00000654ff027816 */ /* 0x000fc80000000002 */
[----:B-1----:R1:W-:Y:S01]  /*2840*/  SYNCS.ARRIVE.TRANS64.RED.A1T0 RZ, [R2+URZ], RZ ;  /* 0x000000ff02ff79a7 */ /* 0x0023e200081004ff */
[----:B--2---:R-:W-:-:S13]  /*2850*/  LOP3.LUT P2, RZ, R6, 0x1, RZ, 0xc0, !PT ;  /* 0x0000000106ff7812 */ /* 0x004fda000784c0ff */
[----:B------:R-:W-:Y:S01]  /*2860*/  @P2 SHF.R.U32.HI R3, RZ, 0x10, R5 ;  /* 0x00000010ff032819 */ /* 0x000fe20000011605 */
[----:B------:R-:W-:Y:S01]  /*2870*/  VOTEU.ANY UP0, P2 ;  /* 0x0000000000ff7886 */ /* 0x000fe20001000100 */
[----:B------:R-:W-:Y:S02]  /*2880*/  @P2 MOV R10, R4 ;  /* 0x00000004000a2202 */ /* 0x000fe40000000f00 */
[----:B------:R-:W-:Y:S02]  /*2890*/  @P2 R2UR.BROADCAST UR8, R3 ;  /* 0x00000000030822ca */ /* 0x000fe400008e0000 */
[----:B------:R-:W-:-:S11]  /*28a0*/  @P2 LOP3.LUT R9, R5, 0xffff, RZ, 0xc0, !PT ;  /* 0x0000ffff05092812 */ /* 0x000fd600078ec0ff */
[----:B------:R-:W-:Y:S01]  /*28b0*/  @UP0 UMOV UR36, UR8 ;  /* 0x0000000800240c82 */ /* 0x000fe20008000000 */
[----:B-1----:R-:W-:Y:S05]  /*28c0*/  @!P0 BRA `(.L_x_34) ;  /* 0x0000000000b88947 */ /* 0x002fea0003800000 */
[----:B------:R-:W4:Y:S01]  /*28d0*/  LDC.64 R4, c[0x0][0xb18] ;  /* 0x0002c600ff047b82 */ /* 0x000f220000000a00 */
[----:B------:R-:W-:-:S07]  /*28e0*/  ISETP.NE.AND P3, PT, R22, 0x1, PT ;  /* 0x000000011600780c */ /* 0x000fce0003f65270 */
[----:B------:R-:W1:Y:S08]  /*28f0*/  LDC.64 R6, c[0x0][0xb10] ;  /* 0x0002c400ff067b82 */ /* 0x000e700000000a00 */
[----:B------:R-:W2:Y:S08]  /*2900*/  LDC R16, c[0x0][0xb20] ;  /* 0x0002c800ff107b82 */ /* 0x000eb00000000800 */
[----:B------:R-:W3:Y:S01]  /*2910*/  LDC R17, c[0x0][0xb0c] ;  /* 0x0002c300ff117b82 */ /* 0x000ee20000000800 */
[----:B----4-:R-:W-:Y:S01]  /*2920*/  IMAD.HI.U32 R19, R0, R5, RZ ;  /* 0x0000000500137227 */ /* 0x010fe200078e00ff */
[----:B------:R-:W-:-:S03]  /*2930*/  ISETP.NE.AND P0, PT, R4, 0x1, PT ;  /* 0x000000010400780c */ /* 0x000fc60003f05270 */
[----:B------:R-:W-:-:S03]  /*2940*/  IMAD.HI.U32 R5, R9, R5, RZ ;  /* 0x0000000509057227 */ /* 0x000fc600078e00ff */
[----:B------:R-:W4:Y:S01]  /*2950*/  LDC.64 R2, c[0x0][0xb28] ;  /* 0x0002ca00ff027b82 */ /* 0x000f220000000a00 */
[----:B-1----:R-:W-:-:S04]  /*2960*/  IMAD.HI.U32 R20, R8, R6, RZ ;  /* 0x0000000608147227 */ /* 0x002fc800078e00ff */
[----:B------:R-:W-:Y:S01]  /*2970*/  IMAD.HI.U32 R21, R10, R6, RZ ;  /* 0x000000060a157227 */ /* 0x000fe200078e00ff */
[----:B------:R-:W-:Y:S02]  /*2980*/  SHF.R.U32.HI R20, RZ, R7, R20 ;  /* 0x00000007ff147219 */ /* 0x000fe40000011614 */
[-C--:B--2---:R-:W-:Y:S02]  /*2990*/  SHF.R.U32.HI R19, RZ, R16.reuse, R19 ;  /* 0x00000010ff137219 */ /* 0x084fe40000011613 */
[----:B------:R-:W-:Y:S02]  /*29a0*/  SHF.R.U32.HI R5, RZ, R16, R5 ;  /* 0x00000010ff057219 */ /* 0x000fe40000011605 */
[----:B------:R-:W-:Y:S02]  /*29b0*/  SEL R19, R0, R19, !P0 ;  /* 0x0000001300137207 */ /* 0x000fe40004000000 */
[----:B------:R-:W-:Y:S02]  /*29c0*/  SHF.R.U32.HI R21, RZ, R7, R21 ;  /* 0x00000007ff157219 */ /* 0x000fe40000011615 */
[----:B---3--:R-:W-:-:S02]  /*29d0*/  ISETP.NE.AND P1, PT, R17, 0x1, PT ;  /* 0x000000011100780c */ /* 0x008fc40003f25270 */
[----:B------:R-:W-:Y:S02]  /*29e0*/  SEL R5, R9, R5, !P0 ;  /* 0x0000000509057207 */ /* 0x000fe40004000000 */
[----:B------:R-:W-:Y:S02]  /*29f0*/  SEL R20, R8, R20, !P1 ;  /* 0x0000001408147207 */ /* 0x000fe40004800000 */
[----:B------:R-:W-:Y:S01]  /*2a00*/  SEL R21, R10, R21, !P1 ;  /* 0x000000150a157207 */ /* 0x000fe20004800000 */
[----:B----4-:R-:W-:-:S04]  /*2a10*/  IMAD.HI.U32 R18, R19, R2, RZ ;  /* 0x0000000213127227 */ /* 0x010fc800078e00ff */
        /* <DEDUP_REMOVED lines=10> */
[----:B------:R-:W-:-:S04]  /*2ac0*/  @!P0 IMAD.HI.U32 R7, R21, R2, RZ ;  /* 0x0000000215078227 */ /* 0x000fc800078e00ff */
[----:B------:R-:W-:Y:S01]  /*2ad0*/  IMAD.MOV R2, RZ, RZ, -R6 ;  /* 0x000000ffff027224 */ /* 0x000fe200078e0a06 */
[----:B------:R-:W-:Y:S02]  /*2ae0*/  @!P0 SHF.R.U32.HI R3, RZ, R3, R7 ;  /* 0x00000003ff038219 */ /* 0x000fe40000011607 */
[----:B------:R-:W-:Y:S01]  /*2af0*/  IADD3 R7, PT, PT, -R5, RZ, RZ ;  /* 0x000000ff05077210 */ /* 0x000fe20007ffe1ff */
[----:B------:R-:W-:Y:S01]  /*2b00*/  IMAD R2, R22, R2, R5 ;  /* 0x0000000216027224 */ /* 0x000fe200078e0205 */
        /* <DEDUP_REMOVED lines=10> */
.L_x_34:
[----:B------:R-:W1:Y:S02]  /*2bb0*/  LDCU UR8, c[0x0][0xb30] ;  /* 0x00016600ff0877ac */ /* 0x000e640008000800 */
[----:B-1----:R-:W-:-:S09]  /*2bc0*/  UISETP.NE.AND UP0, UPT, UR8, 0x1, UPT ;  /* 0x000000010800788c */ /* 0x002fd2000bf05270 */
[----:B------:R-:W-:Y:S05]  /*2bd0*/  BRA.U UP0, `(.L_x_35) ;  /* 0x0000000100407547 */ /* 0x000fea000b800000 */
[----:B------:R-:W1:Y:S08]  /*2be0*/  LDC.64 R4, c[0x0][0xb10] ;  /* 0x0002c400ff047b82 */ /* 0x000e700000000a00 */
[----:B------:R-:W2:Y:S08]  /*2bf0*/  LDC.64 R2, c[0x0][0xb18] ;  /* 0x0002c600ff027b82 */ /* 0x000eb00000000a00 */
[----:B------:R-:W3:Y:S08]  /*2c00*/  LDC R6, c[0x0][0xb20] ;  /* 0x0002c800ff067b82 */ /* 0x000ef00000000800 */
[----:B------:R-:W4:Y:S01]  /*2c10*/  LDC R7, c[0x0][0xb0c] ;  /* 0x0002c300ff077b82 */ /* 0x000f220000000800 */
[----:B-1----:R-:W-:-:S05]  /*2c20*/  IMAD.HI.U32 R4, R10, R4, RZ ;  /* 0x000000040a047227 */ /* 0x002fca00078e00ff */
[----:B------:R-:W-:Y:S01]  /*2c30*/  SHF.R.U32.HI R4, RZ, R5, R4 ;  /* 0x00000005ff047219 */ /* 0x000fe20000011604 */
[----:B--2---:R-:W-:Y:S01]  /*2c40*/  IMAD.HI.U32 R3, R9, R3, RZ ;  /* 0x0000000309037227 */ /* 0x004fe200078e00ff */
[----:B------:R-:W-:-:S04]  /*2c50*/  ISETP.NE.AND P0, PT, R2, 0x1, PT ;  /* 0x000000010200780c */ /* 0x000fc80003f05270 */
[----:B---3--:R-:W-:-:S04]  /*2c60*/  SHF.R.U32.HI R3, RZ, R6, R3 ;  /* 0x00000006ff037219 */ /* 0x008fc80000011603 */
[----:B------:R-:W-:Y:S02]  /*2c70*/  SEL R3, R9, R3, !P0 ;  /* 0x0000000309037207 */ /* 0x000fe40004000000 */
[----:B----4-:R-:W-:-:S04]  /*2c80*/  ISETP.NE.AND P1, PT, R7, 0x1, PT ;  /* 0x000000010700780c */ /* 0x010fc80003f25270 */
[----:B------:R-:W-:-:S05]  /*2c90*/  SEL R4, R10, R4, !P1 ;  /* 0x000000040a047207 */ /* 0x000fca0004800000 */
[----:B------:R-:W-:Y:S02]  /*2ca0*/  IMAD.IADD R5, R3, 0x1, -R4 ;  /* 0x0000000103057824 */ /* 0x000fe400078e0a04 */
[----:B------:R-:W-:Y:S02]  /*2cb0*/  IMAD.IADD R3, R4, 0x1, -R3 ;  /* 0x0000000104037824 */ /* 0x000fe400078e0a03 */
[----:B------:R-:W-:Y:S02]  /*2cc0*/  IMAD R10, R5, R7, R10 ;  /* 0x00000007050a7224 */ /* 0x000fe400078e020a */
[----:B------:R-:W-:-:S07]  /*2cd0*/  IMAD R9, R3, R2, R9 ;  /* 0x0000000203097224 */ /* 0x000fce00078e0209 */
.L_x_35:
[----:B------:R-:W-:Y:S01]  /*2ce0*/  VIADD R14, R14, 0x1 ;  /* 0x000000010e0e7836 */ /* 0x000fe20000000000 */
[----:B------:R-:W-:Y:S01]  /*2cf0*/  PLOP3.LUT P1, PT, PT, PT, PT, 0x80, 0x8 ;  /* 0x000000000008781c */ /* 0x000fe20003f2f070 */
[----:B------:R-:W-:Y:S02]  /*2d00*/  IMAD.IADD R48, R10, 0x1, R46 ;  /* 0x000000010a307824 */ /* 0x000fe400078e022e */
[----:B------:R-:W-:Y:S01]  /*2d10*/  IMAD.IADD R47, R9, 0x1, R31 ;  /* 0x00000001092f7824 */ /* 0x000fe200078e021f */
[----:B------:R-:W-:-:S04]  /*2d20*/  ISETP.NE.AND P0, PT, R14, 0x2, PT ;  /* 0x000000020e00780c */ /* 0x000fc80003f05270 */
[----:B------:R-:W-:Y:S02]  /*2d30*/  SEL R2, RZ, 0x1, P0 ;  /* 0x00000001ff027807 */ /* 0x000fe40000000000 */
[----:B------:R-:W-:Y:S02]  /*2d40*/  SEL R14, R14, RZ, P0 ;  /* 0x000000ff0e0e7207 */ /* 0x000fe40000000000 */
[----:B------:R-:W-:Y:S01]  /*2d50*/  LOP3.LUT R13, R13, R2, RZ, 0x3c, !PT ;  /* 0x000000020d0d7212 */ /* 0x000fe200078e3cff */
[----:B------:R-:W-:Y:S05]  /*2d60*/  @P2 BRA `(.L_x_36) ;  /* 0xfffffff000942947 */ /* 0x000fea000383ffff */
[----:B----4-:R-:W-:Y:S01]  /*2d70*/  HFMA2 R0, -RZ, RZ, 0, 0 ;  /* 0x00000000ff007431 */ /* 0x010fe200000001ff */
[----:B------:R-:W-:-:S12]  /*2d80*/  UIADD3 UR4, UPT, UPT, UR4, 0x2c0, URZ ;  /* 0x000002c004047890 */ /* 0x000fd8000fffe0ff */
.L_x_45:
[----:B------:R-:W-:Y:S01]  /*2d90*/  ULEA UR5, UR7, UR4, 0x3 ;  /* 0x0000000407057291 */ /* 0x000fe2000f8e18ff */
[----:B------:R-:W-:-:S08]  /*2da0*/  SHF.L.U32 R3, R15, 0x1f, RZ ;  /* 0x0000001f0f037819 */ /* 0x000fd000000006ff */
[----:B-1----:R-:W1:Y:S02]  /*2db0*/  SYNCS.PHASECHK.TRANS64.TRYWAIT P0, [UR5], R3 ;  /* 0x00000003ff0075a7 */ /* 0x002e640008001105 */
[----:B-1----:R-:W-:Y:S05]  /*2dc0*/  @!P0 BRA `(.L_x_37) ;  /* 0x0000003c006c8947 */ /* 0x002fea0003800000 */
.L_x_113:
[----:B------:R-:W-:-:S04]  /*2dd0*/  UIADD3 UR6, UPT, UPT, UR7, 0x1, URZ ;  /* 0x0000000107067890 */ /* 0x000fc8000fffe0ff */
[----:B------:R-:W-:-:S04]  /*2de0*/  UISETP.NE.AND UP0, UPT, UR6, 0x58, UPT ;  /* 0x000000580600788c */ /* 0x000fc8000bf05270 */
[----:B------:R-:W-:Y:S02]  /*2df0*/  USEL UR7, URZ, 0x1, UP0 ;  /* 0x00000001ff077887 */ /* 0x000fe40008000000 */
[----:B------:R-:W-:-:S04]  /*2e00*/  USEL UR6, UR6, URZ, UP0 ;  /* 0x000000ff06067287 */ /* 0x000fc80008000000 */
[----:B------:R-:W-:Y:S01]  /*2e10*/  ULEA UR5, UR6, UR4, 0x3 ;  /* 0x0000000406057291 */ /* 0x000fe2000f8e18ff */
[----:B-1----:R-:W-:-:S04]  /*2e20*/  LOP3.LUT R3, R15, UR7, RZ, 0x3c, !PT ;  /* 0x000000070f037c12 */ /* 0x002fc8000f8e3cff */
[----:B------:R-:W-:-:S04]  /*2e30*/  SHF.L.U32 R4, R3, 0x1f, RZ ;  /* 0x0000001f03047819 */ /* 0x000fc800000006ff */
[----:B------:R-:W1:Y:S02]  /*2e40*/  SYNCS.PHASECHK.TRANS64.TRYWAIT P0, [UR5], R4 ;  /* 0x00000004ff0075a7 */ /* 0x000e640008001105 */
[----:B-1----:R-:W-:Y:S05]  /*2e50*/  @!P0 BRA `(.L_x_38) ;  /* 0x0000003c00608947 */ /* 0x002fea0003800000 */
.L_x_115:
[----:B------:R-:W-:-:S04]  /*2e60*/  UIADD3 UR6, UPT, UPT, UR6, 0x1, URZ ;  /* 0x0000000106067890 */ /* 0x000fc8000fffe0ff */
[----:B------:R-:W-:-:S04]  /*2e70*/  UISETP.NE.AND UP0, UPT, UR6, 0x58, UPT ;  /* 0x000000580600788c */ /* 0x000fc8000bf05270 */
[----:B------:R-:W-:Y:S02]  /*2e80*/  USEL UR7, URZ, 0x1, UP0 ;  /* 0x00000001ff077887 */ /* 0x000fe40008000000 */
[----:B------:R-:W-:-:S04]  /*2e90*/  USEL UR6, UR6, URZ, UP0 ;  /* 0x000000ff06067287 */ /* 0x000fc80008000000 */
[----:B------:R-:W-:Y:S01]  /*2ea0*/  ULEA UR5, UR6, UR4, 0x3 ;  /* 0x0000000406057291 */ /* 0x000fe2000f8e18ff */
[----:B------:R-:W-:-:S04]  /*2eb0*/  LOP3.LUT R3, R3, UR7, RZ, 0x3c, !PT ;  /* 0x0000000703037c12 */ /* 0x000fc8000f8e3cff */
[----:B-1----:R-:W-:-:S04]  /*2ec0*/  SHF.L.U32 R4, R3, 0x1f, RZ ;  /* 0x0000001f03047819 */ /* 0x002fc800000006ff */
[----:B------:R-:W1:Y:S02]  /*2ed0*/  SYNCS.PHASECHK.TRANS64.TRYWAIT P0, [UR5], R4 ;  /* 0x00000004ff0075a7 */ /* 0x000e640008001105 */
[----:B-1----:R-:W-:Y:S05]  /*2ee0*/  @!P0 BRA `(.L_x_39) ;  /* 0x0000003c00548947 */ /* 0x002fea0003800000 */
.L_x_117:
        /* <DEDUP_REMOVED lines=9> */
.L_x_119:
        /* <DEDUP_REMOVED lines=9> */
.L_x_121:
        /* <DEDUP_REMOVED lines=9> */
.L_x_123:
        /* <DEDUP_REMOVED lines=9> */
.L_x_125:
        /* <DEDUP_REMOVED lines=9> */
.L_x_127:
[----:B------:R-:W-:Y:S01]  /*31c0*/  VIADD R0, R0, 0x8 ;  /* 0x0000000800007836 */ /* 0x000fe20000000000 */
[----:B------:R-:W-:-:S04]  /*31d0*/  UIADD3 UR8, UPT, UPT, UR6, 0x1, URZ ;  /* 0x0000000106087890 */ /* 0x000fc8000fffe0ff */
[----:B------:R-:W-:Y:S01]  /*31e0*/  ISETP.NE.AND P0, PT, R0, 0x58, PT ;  /* 0x000000580000780c */ /* 0x000fe20003f05270 */
[----:B------:R-:W-:-:S04]  /*31f0*/  UISETP.NE.AND UP0, UPT, UR8, 0x58, UPT ;  /* 0x000000580800788c */ /* 0x000fc8000bf05270 */
[----:B------:R-:W-:Y:S02]  /*3200*/  USEL UR7, URZ, 0x1, UP0 ;  /* 0x00000001ff077887 */ /* 0x000fe40008000000 */
[----:B------:R-:W-:-:S04]  /*3210*/  USEL UR8, UR8, URZ, UP0 ;  /* 0x000000ff08087287 */ /* 0x000fc80008000000 */
[----:B------:R-:W-:Y:S02]  /*3220*/  LOP3.LUT R3, R3, UR7, RZ, 0x3c, !PT ;  /* 0x0000000703037c12 */ /* 0x000fe4000f8e3cff */
[----:B------:R-:W-:Y:S06]  /*3230*/  @!P0 EXIT ;  /* 0x000000000000894d */ /* 0x000fec0003800000 */
[----:B------:R-:W-:Y:S01]  /*3240*/  MOV R15, R3 ;  /* 0x00000003000f7202 */ /* 0x000fe20000000f00 */
[----:B------:R-:W-:Y:S01]  /*3250*/  UMOV UR7, UR8 ;  /* 0x0000000800077c82 */ /* 0x000fe20008000000 */
[----:B------:R-:W-:Y:S05]  /*3260*/  BRA `(.L_x_45) ;  /* 0xfffffff800c87947 */ /* 0x000fea000383ffff */
.L_x_18:
[----:B------:R-:W-:-:S04]  /*3270*/  UISETP.NE.AND UP1, UPT, UR37, URZ, UPT ;  /* 0x000000ff2500728c */ /* 0x000fc8000bf25270 */
[----:B------:R-:W-:-:S09]  /*3280*/  UISETP.NE.OR UP1, UPT, UR8, 0x1, UP1 ;  /* 0x000000010800788c */ /* 0x000fd20008f25670 */
[----:B------:R-:W-:Y:S05]  /*3290*/  BRA.U UP1, `(.L_x_46) ;  /* 0x0000000501487547 */ /* 0x000fea000b800000 */
[----:B------:R-:W-:Y:S01]  /*32a0*/  ISETP.NE.AND P2, PT, R2, RZ, PT ;  /* 0x000000ff0200720c */ /* 0x000fe20003f45270 */
[----:B------:R-:W-:Y:S01]  /*32b0*/  IMAD.MOV.U32 R12, RZ, RZ, 0x1 ;  /* 0x00000001ff0c7424 */ /* 0x000fe200078e00ff */
[----:B------:R-:W-:Y:S02]  /*32c0*/  CS2R R10, SRZ ;  /* 0x00000000000a7805 */ /* 0x000fe4000001ff00 */
[----:B------:R-:W-:Y:S01]  /*32d0*/  CS2R R8, SRZ ;  /* 0x0000000000087805 */ /* 0x000fe2000001ff00 */
[----:B------:R-:W-:Y:S01]  /*32e0*/  UMOV UR4, 0x400 ;  /* 0x0000040000047882 */ /* 0x000fe20000000000 */
[----:B------:R-:W-:Y:S01]  /*32f0*/  UMOV UR6, URZ ;  /* 0x000000ff00067c82 */ /* 0x000fe20008000000 */
[----:B------:R-:W-:-:S12]  /*3300*/  ULEA UR37, UR37, UR4, 0x18 ;  /* 0x0000000425257291 */ /* 0x000fd8000f8ec0ff */
.L_x_50:
[----:B------:R-:W-:Y:S02]  /*3310*/  LEA R0, R8, UR37, 0x3 ;  /* 0x0000002508007c11 */ /* 0x000fe4000f8e18ff */
[----:B------:R-:W-:-:S03]  /*3320*/  SHF.L.U32 R4, R9, 0x1f, RZ ;  /* 0x0000001f09047819 */ /* 0x000fc600000006ff */
[----:B------:R-:W-:Y:S01]  /*3330*/  VIADD R5, R0, 0x620 ;  /* 0x0000062000057836 */ /* 0x000fe20000000000 */
[----:B------:R-:W1:Y:S02]  /*3340*/  SYNCS.PHASECHK.TRANS64.TRYWAIT P0, [R0+URZ+0x610], R4 ;  /* 0x00061004000075a7 */ /* 0x000e6400080011ff */
[----:B-1----:R-:W-:Y:S05]  /*3350*/  @!P0 BRA `(.L_x_47) ;  /* 0x0000003800c88947 */ /* 0x002fea0003800000 */
.L_x_128:
[----:B------:R-:W-:Y:S01]  /*3360*/  ULEA UR5, UR6, UR37, 0x3 ;  /* 0x0000002506057291 */ /* 0x000fe2000f8e18ff */
[----:B-1----:R-:W-:Y:S01]  /*3370*/  PRMT R0, RZ, 0x654, R5 ;  /* 0x00000654ff007816 */ /* 0x002fe20000000005 */
[----:B------:R-:W-:Y:S01]  /*3380*/  @!P2 IMAD.MOV.U32 R4, RZ, RZ, 0x10 ;  /* 0x00000010ff04a424 */ /* 0x000fe200078e00ff */
[----:B------:R-:W-:Y:S01]  /*3390*/  SHF.L.U32 R5, R12, 0x1f, RZ ;  /* 0x0000001f0c057819 */ /* 0x000fe200000006ff */
[----:B------:R-:W-:Y:S01]  /*33a0*/  UIADD3 UR4, UPT, UPT, UR5, 0x5b0, URZ ;  /* 0x000005b005047890 */ /* 0x000fe2000fffe0ff */
[----:B------:R1:W-:Y:S05]  /*33b0*/  SYNCS.ARRIVE.TRANS64.RED.A1T0 RZ, [R0+URZ], RZ ;  /* 0x000000ff00ff79a7 */ /* 0x0003ea00081004ff */
[----:B------:R-:W-:Y:S01]  /*33c0*/  IMAD.U32 R6, RZ, RZ, UR4 ;  /* 0x00000004ff067e24 */ /* 0x000fe2000f8e00ff */
[----:B------:R-:W2:Y:S04]  /*33d0*/  SYNCS.PHASECHK.TRANS64.TRYWAIT P0, [UR5+0x5c0], R5 ;  /* 0x0005c005ff0075a7 */ /* 0x000ea80008001105 */
[----:B------:R-:W-:Y:S01]  /*33e0*/  PRMT R6, R2, 0x654, R6 ;  /* 0x0000065402067816 */ /* 0x000fe20000000006 */
[----:B-12---:R-:W-:Y:S06]  /*33f0*/  @!P0 BRA `(.L_x_48) ;  /* 0x0000003800b48947 */ /* 0x006fec0003800000 */
.L_x_130:
[----:B------:R-:W-:Y:S01]  /*3400*/  ULEA UR4, UR6, UR37, 0x4 ;  /* 0x0000002506047291 */ /* 0x000fe2000f8e20ff */
[----:B------:R-:W-:Y:S01]  /*3410*/  SEL R3, R6, R3, !P2 ;  /* 0x0000000306037207 */ /* 0x000fe20005000000 */
[----:B------:R-:W-:Y:S01]  /*3420*/  UIADD3 UR5, UPT, UPT, UR5, 0x5b0, URZ ;  /* 0x000005b005057890 */ /* 0x000fe2000fffe0ff */
[----:B-1----:R-:W-:Y:S01]  /*3430*/  LEA R0, R11, UR37, 0x3 ;  /* 0x000000250b007c11 */ /* 0x002fe2000f8e18ff */
[----:B------:R-:W-:Y:S01]  /*3440*/  UIADD3 UR4, UPT, UPT, UR4, 0x640, URZ ;  /* 0x0000064004047890 */ /* 0x000fe2000fffe0ff */
[----:B------:R1:W-:Y:S01]  /*3450*/  @!P2 SYNCS.ARRIVE.TRANS64.RED RZ, [R3+URZ], R4 ;  /* 0x0000000403ffa9a7 */ /* 0x0003e200080004ff */
[----:B------:R-:W-:Y:S01]  /*3460*/  UIADD3 UR6, UPT, UPT, UR6, 0x1, URZ ;  /* 0x0000000106067890 */ /* 0x000fe2000fffe0ff */
[----:B------:R-:W-:-:S03]  /*3470*/  VIADD R8, R8, 0x1 ;  /* 0x0000000108087836 */ /* 0x000fc60000000000 */
[----:B------:R-:W-:Y:S02]  /*3480*/  UISETP.NE.AND UP0, UPT, UR6, 0x2, UPT ;  /* 0x000000020600788c */ /* 0x000fe4000bf05270 */
[----:B------:R-:W-:Y:S01]  /*3490*/  ISETP.NE.AND P0, PT, R8, 0x2, PT ;  /* 0x000000020800780c */ /* 0x000fe20003f05270 */
[----:B------:R-:W-:Y:S06]  /*34a0*/  UGETNEXTWORKID.BROADCAST [UR4], [UR5] ;  /* 0x00000000040073ca */ /* 0x000fec0008000100 */
[----:B------:R-:W-:Y:S02]  /*34b0*/  USEL UR4, URZ, 0x1, UP0 ;  /* 0x00000001ff047887 */ /* 0x000fe40008000000 */
[----:B------:R-:W-:-:S04]  /*34c0*/  USEL UR6, UR6, URZ, UP0 ;  /* 0x000000ff06067287 */ /* 0x000fc80008000000 */
[----:B------:R-:W-:Y:S02]  /*34d0*/  LOP3.LUT R12, R12, UR4, RZ, 0x3c, !PT ;  /* 0x000000040c0c7c12 */ /* 0x000fe4000f8e3cff */
[----:B-1----:R-:W-:-:S04]  /*34e0*/  SHF.L.U32 R4, R10, 0x1f, RZ ;  /* 0x0000001f0a047819 */ /* 0x002fc800000006ff */
[----:B------:R-:W1:Y:S02]  /*34f0*/  SYNCS.PHASECHK.TRANS64.TRYWAIT P1, [R0+URZ+0x5b0], R4 ;  /* 0x0005b004000075a7 */ /* 0x000e6400080211ff */
[----:B-1----:R-:W-:Y:S05]  /*3500*/  @!P1 BRA `(.L_x_49) ;  /* 0x0000003800889947 */ /* 0x002fea0003800000 */
.L_x_131:
[C---:B-1----:R-:W-:Y:S01]  /*3510*/  LEA R4, R11.reuse, UR37, 0x4 ;  /* 0x000000250b047c11 */ /* 0x042fe2000f8e20ff */
[----:B------:R-:W-:Y:S01]  /*3520*/  VIADD R0, R0, 0x5c0 ;  /* 0x000005c000007836 */ /* 0x000fe20000000000 */
[----:B------:R-:W-:Y:S01]  /*3530*/  SEL R8, R8, RZ, P0 ;  /* 0x000000ff08087207 */ /* 0x000fe20000000000 */
[----:B------:R-:W-:-:S03]  /*3540*/  VIADD R11, R11, 0x1 ;  /* 0x000000010b0b7836 */ /* 0x000fc60000000000 */
[----:B------:R-:W1:Y:S01]  /*3550*/  LDS.128 R4, [R4+0x640] ;  /* 0x0006400004047984 */ /* 0x000e620000000c00 */
[----:B------:R-:W-:Y:S02]  /*3560*/  PRMT R0, RZ, 0x654, R0 ;  /* 0x00000654ff007816 */ /* 0x000fe40000000000 */
[C---:B------:R-:W-:Y:S01]  /*3570*/  ISETP.NE.AND P1, PT, R11.reuse, 0x2, PT ;  /* 0x000000020b00780c */ /* 0x040fe20003f25270 */
[----:B------:R-:W-:Y:S01]  /*3580*/  @!PT LDS RZ, [RZ] ;  /* 0x00000000fffff984 */ /* 0x000fe20000000800 */
[----:B------:R-:W-:Y:S01]  /*3590*/  @!PT LDS RZ, [RZ] ;  /* 0x00000000fffff984 */ /* 0x000fe20000000800 */
[----:B------:R-:W-:Y:S01]  /*35a0*/  @!PT LDS RZ, [RZ] ;  /* 0x00000000fffff984 */ /* 0x000fe20000000800 */
[----:B------:R-:W-:Y:S01]  /*35b0*/  @!PT LDS RZ, [RZ] ;  /* 0x00000000fffff984 */ /* 0x000fe20000000800 */
[----:B------:R2:W-:Y:S06]  /*35c0*/  MEMBAR.ALL.CTA ;  /* 0x0000000000007992 */ /* 0x0005ec0000008000 */
[----:B--2---:R-:W2:Y:S01]  /*35d0*/  FENCE.VIEW.ASYNC.S ;  /* 0x00000000000073c6 */ /* 0x004ea20000000000 */
[----:B------:R-:W-:Y:S01]  /*35e0*/  SEL R11, R11, RZ, P1 ;  /* 0x000000ff0b0b7207 */ /* 0x000fe20000800000 */
[----:B--2---:R2:W-:Y:S01]  /*35f0*/  SYNCS.ARRIVE.TRANS64.RED.A1T0 RZ, [R0+URZ], RZ ;  /* 0x000000ff00ff79a7 */ /* 0x0045e200081004ff */
[----:B-1----:R-:W-:-:S02]  /*3600*/  LOP3.LUT P3, RZ, R6, 0x1, RZ, 0xc0, !PT ;  /* 0x0000000106ff7812 */ /* 0x002fc4000786c0ff */
[----:B------:R-:W-:-:S04]  /*3610*/  SEL R4, RZ, 0x1, P1 ;  /* 0x00000001ff047807 */ /* 0x000fc80000800000 */
[----:B------:R-:W-:Y:S02]  /*3620*/  LOP3.LUT R10, R10, R4, RZ, 0x3c, !PT ;  /* 0x000000040a0a7212 */ /* 0x000fe400078e3cff */
[----:B--2---:R-:W-:-:S04]  /*3630*/  SEL R0, RZ, 0x1, P0 ;  /* 0x00000001ff007807 */ /* 0x004fc80000000000 */
[----:B------:R-:W-:Y:S01]  /*3640*/  LOP3.LUT R9, R9, R0, RZ, 0x3c, !PT ;  /* 0x0000000009097212 */ /* 0x000fe200078e3cff */
[----:B------:R-:W-:Y:S06]  /*3650*/  @P3 BRA `(.L_x_50) ;  /* 0xfffffffc002c3947 */ /* 0x000fec000383ffff */
[----:B------:R-:W-:Y:S01]  /*3660*/  ULEA UR5, UR6, UR37, 0x3 ;  /* 0x0000002506057291 */ /* 0x000fe2000f8e18ff */
[----:B------:R-:W-:-:S08]  /*3670*/  SHF.L.U32 R2, R12, 0x1f, RZ ;  /* 0x0000001f0c027819 */ /* 0x000fd000000006ff */
[----:B------:R-:W1:Y:S02]  /*3680*/  SYNCS.PHASECHK.TRANS64 P0, [UR5+0x5c0], R2 ;  /* 0x0005c002ff0075a7 */ /* 0x000e640008001005 */
[----:B-1----:R-:W-:Y:S05]  /*3690*/  @P0 BRA `(.L_x_51) ;  /* 0x0000000000080947 */ /* 0x002fea0003800000 */
[----:B------:R-:W1:Y:S02]  /*36a0*/  SYNCS.PHASECHK.TRANS64.TRYWAIT P0, [UR5+0x5c0], R2 ;  /* 0x0005c002ff0075a7 */ /* 0x000e640008001105 */
[----:B-1----:R-:W-:Y:S05]  /*36b0*/  @!P0 BRA `(.L_x_52) ;  /* 0x0000003800308947 */ /* 0x002fea0003800000 */
.L_x_51:
[----:B------:R-:W-:-:S04]  /*36c0*/  UIADD3 UR4, UPT, UPT, UR6, 0x1, URZ ;  /* 0x0000000106047890 */ /* 0x000fc8000fffe0ff */
[----:B------:R-:W-:-:S04]  /*36d0*/  UISETP.NE.AND UP0, UPT, UR4, 0x2, UPT ;  /* 0x000000020400788c */ /* 0x000fc8000bf05270 */
[----:B------:R-:W-:Y:S02]  /*36e0*/  USEL UR7, URZ, 0x1, UP0 ;  /* 0x00000001ff077887 */ /* 0x000fe40008000000 */
[----:B------:R-:W-:-:S04]  /*36f0*/  USEL UR4, UR4, URZ, UP0 ;  /* 0x000000ff04047287 */ /* 0x000fc80008000000 */
[----:B------:R-:W-:Y:S01]  /*3700*/  ULEA UR4, UR4, UR37, 0x3 ;  /* 0x0000002504047291 */ /* 0x000fe2000f8e18ff */
[----:B-1----:R-:W-:-:S04]  /*3710*/  LOP3.LUT R2, R12, UR7, RZ, 0x3c, !PT ;  /* 0x000000070c027c12 */ /* 0x002fc8000f8e3cff */
[----:B------:R-:W-:-:S04]  /*3720*/  SHF.L.U32 R0, R2, 0x1f, RZ ;  /* 0x0000001f02007819 */ /* 0x000fc800000006ff */
[----:B------:R-:W1:Y:S02]  /*3730*/  SYNCS.PHASECHK.TRANS64 P0, [UR4+0x5c0], R0 ;  /* 0x0005c000ff0075a7 */ /* 0x000e640008001004 */
[----:B-1----:R-:W-:Y:S05]  /*3740*/  @P0 EXIT ;  /* 0x000000000000094d */ /* 0x002fea0003800000 */
[----:B------:R-:W-:Y:S02]  /*3750*/  SHF.L.U32 R2, R2, 0x1f, RZ ;  /* 0x0000001f02027819 */ /* 0x000fe400000006ff */
[----:B------:R-:W-:-:S07]  /*3760*/  MOV R0, UR4 ;  /* 0x0000000400007c02 */ /* 0x000fce0008000f00 */
.L_x_53:
[----:B-1----:R1:W2:Y:S02]  /*3770*/  SYNCS.PHASECHK.TRANS64.TRYWAIT P0, [R0+URZ+0x5c0], R2 ;  /* 0x0005c002000075a7 */ /* 0x0022a400080011ff */
[----:B--2---:R-:W-:Y:S05]  /*3780*/  @!P0 NANOSLEEP.SYNCS 0x989680 ;  /* 0x009896800000895d */ /* 0x004fea0003900000 */
[----:B------:R-:W2:Y:S02]  /*3790*/  @!P0 SYNCS.PHASECHK.TRANS64 P0, [R0+URZ+0x5c0], R2 ;  /* 0x0005c002000085a7 */ /* 0x000ea400080010ff */
[----:B--2---:R-:W-:Y:S05]  /*37a0*/  @P0 EXIT ;  /* 0x000000000000094d */ /* 0x004fea0003800000 */
[----:B------:R-:W-:Y:S05]  /*37b0*/  BRA `(.L_x_53) ;  /* 0xfffffffc00ec7947 */ /* 0x000fea000383ffff */
.L_x_46:
[----:B------:R-:W-:-:S09]  /*37c0*/  UISETP.NE.AND UP1, UPT, UR8, URZ, UPT ;  /* 0x000000ff0800728c */ /* 0x000fd2000bf25270 */
[----:B------:R-:W-:Y:S05]  /*37d0*/  BRA.U UP1, `(.L_x_54) ;  /* 0x0000000d01787547 */ /* 0x000fea000b800000 */
[----:B------:R-:W-:Y:S01]  /*37e0*/  UMOV UR4, 0x40 ;  /* 0x0000004000047882 */ /* 0x000fe20000000000 */
[----:B------:R-:W-:Y:S01]  /*37f0*/  NOP ;  /* 0x0000000000007918 */ /* 0x000fe20000000000 */
[----:B------:R-:W-:Y:S01]  /*3800*/  ULEA UR4, UR37, UR4, 0x18 ;  /* 0x0000000425047291 */ /* 0x000fe2000f8ec0ff */
[----:B------:R-:W-:Y:S02]  /*3810*/  UMOV UR5, 0x400 ;  /* 0x0000040000057882 */ /* 0x000fe40000000000 */
[----:B------:R-:W-:-:S06]  /*3820*/  ULEA UR37, UR37, UR5, 0x18 ;  /* 0x0000000525257291 */ /* 0x000fcc000f8ec0ff */
[----:B------:R-:W1:Y:S02]  /*3830*/  LDS.U8 R0, [UR4+0x1c] ;  /* 0x00001c04ff007984 */ /* 0x000e640008000000 */
[----:B-1----:R-:W-:-:S13]  /*3840*/  ISETP.NE.AND P0, PT, R0, RZ, PT ;  /* 0x000000ff0000720c */ /* 0x002fda0003f05270 */
[----:B------:R-:W-:Y:S05]  /*3850*/  @P0 BRA `(.L_x_55) ;  /* 0x0000000000580947 */ /* 0x000fea0003800000 */
[----:B------:R-:W-:-:S13]  /*3860*/  ELECT P0, URZ, PT ;  /* 0x0000000000ff782f */ /* 0x000fda0003800000 */
[----:B------:R-:W-:Y:S05]  /*3870*/  @!P0 BRA `(.L_x_56) ;  /* 0x0000000000608947 */ /* 0x000fea0003800000 */
[----:B------:R-:W-:Y:S01]  /*3880*/  UMOV UR5, 0x10 ;  /* 0x0000001000057882 */ /* 0x000fe20000000000 */
[----:B------:R-:W-:Y:S01]  /*3890*/  HFMA2 R0, -RZ, RZ, 0, 5.9604644775390625e-08 ;  /* 0x00000001ff007431 */ /* 0x000fe200000001ff */
[----:B------:R-:W-:-:S03]  /*38a0*/  MOV R2, 0xffff ;  /* 0x0000ffff00027802 */ /* 0x000fc60000000f00 */
[----:B------:R-:W-:Y:S04]  /*38b0*/  DEPBAR.LE SB1, 0x36 ;  /* 0x00009d800000791a */ /* 0x000fe80000000000 */
[----:B------:R-:W1:Y:S02]  /*38c0*/  UTCATOMSWS.FIND_AND_SET.ALIGN UP0, UR5, UR5 ;  /* 0x00000005000575e3 */ /* 0x000e640008000800 */
[----:B-1----:R-:W-:Y:S01]  /*38d0*/  MOV R3, UR5 ;  /* 0x0000000500037c02 */ /* 0x002fe20008000f00 */
[----:B------:R-:W-:Y:S06]  /*38e0*/  BRA.U UP0, `(.L_x_57) ;  /* 0x0000000100187547 */ /* 0x000fec000b800000 */
.L_x_58:
[----:B------:R-:W-:Y:S05]  /*38f0*/  NANOSLEEP 0x64 ;  /* 0x000000640000795d */ /* 0x000fea0003800000 */
[----:B------:R-:W-:-:S05]  /*3900*/  UMOV UR5, 0x10 ;  /* 0x0000001000057882 */ /* 0x000fca0000000000 */
[----:B------:R-:W-:Y:S04]  /*3910*/  DEPBAR.LE SB1, 0x36 ;  /* 0x00009d800000791a */ /* 0x000fe80000000000 */
[----:B------:R-:W1:Y:S02]  /*3920*/  UTCATOMSWS.FIND_AND_SET.ALIGN UP0, UR5, UR5 ;  /* 0x00000005000575e3 */ /* 0x000e640008000800 */
[----:B-1----:R-:W-:Y:S01]  /*3930*/  MOV R3, UR5 ;  /* 0x0000000500037c02 */ /* 0x002fe20008000f00 */
[----:B------:R-:W-:Y:S05]  /*3940*/  BRA.U !UP0, `(.L_x_58) ;  /* 0xfffffffd08e87547 */ /* 0x000fea000b83ffff */
.L_x_57:
[-C--:B------:R-:W-:Y:S02]  /*3950*/  SHF.L.U32 R2, R2, R3.reuse, RZ ;  /* 0x0000000302027219 */ /* 0x080fe400000006ff */
[----:B------:R-:W-:Y:S01]  /*3960*/  SHF.L.U32 R0, R0, R3, RZ ;  /* 0x0000000300007219 */ /* 0x000fe200000006ff */
[----:B------:R-:W-:Y:S02]  /*3970*/  IMAD.SHL.U32 R3, R3, 0x20, RZ ;  /* 0x0000002003037824 */ /* 0x000fe400078e00ff */
[----:B------:R1:W-:Y:S04]  /*3980*/  ATOMS.OR RZ, [UR4+0x14], R2 ;  /* 0x00001402ffff798c */ /* 0x0003e8000b000004 */
[----:B------:R1:W-:Y:S04]  /*3990*/  ATOMS.OR RZ, [UR4+0x18], R0 ;  /* 0x00001800ffff798c */ /* 0x0003e8000b000004 */
[----:B------:R1:W-:Y:S01]  /*39a0*/  STS [UR37+0x660], R3 ;  /* 0x00066003ff007988 */ /* 0x0003e20008000825 */
[----:B------:R-:W-:Y:S05]  /*39b0*/  BRA `(.L_x_56) ;  /* 0x0000000000107947 */ /* 0x000fea0003800000 */
.L_x_55:
[----:B------:R-:W-:Y:S02]  /*39c0*/  MOV R0, 0xffffffff ;  /* 0xffffffff00007802 */ /* 0x000fe40000000f00 */
[----:B------:R-:W-:-:S03]  /*39d0*/  MOV R2, 0x3a00 ;  /* 0x00003a0000027802 */ /* 0x000fc60000000f00 */
[----:B------:R1:W-:Y:S04]  /*39e0*/  STS [UR37+0x660], R0 ;  /* 0x00066000ff007988 */ /* 0x0003e80008000825 */
[----:B-1-3-5:R-:W-:Y:S05]  /*39f0*/  CALL.REL.NOINC `($__internal_1_$__cuda_sm10x_tcgen05_guardrail_trap_phase_invalid_during_alloc) ;  /* 0x0000003800c07944 */ /* 0x02afea0003c00000 */
.L_x_56:
[----:B------:R-:W-:Y:S05]  /*3a00*/  WARPSYNC.ALL ;  /* 0x0000000000007948 */ /* 0x000fea0003800000 */
[----:B------:R-:W2:Y:S01]  /*3a10*/  S2UR UR6, SR_CgaCtaId ;  /* 0x00000000000679c3 */ /* 0x000ea20000008800 */
[----:B------:R-:W-:Y:S01]  /*3a20*/  UMOV UR4, 0x400 ;  /* 0x0000040000047882 */ /* 0x000fe20000000000 */
[----:B------:R-:W-:-:S06]  /*3a30*/  NOP ;  /* 0x0000000000007918 */ /* 0x000fcc0000000000 */
[----:B------:R-:W-:Y:S06]  /*3a40*/  BAR.ARV 0x6, 0xa0 ;  /* 0x0182800000007b1d */ /* 0x000fec0000002000 */
[----:B------:R-:W4:Y:S01]  /*3a50*/  LDCU UR7, c[0x0][0x38c] ;  /* 0x00007180ff0777ac */ /* 0x000f220008000800 */
[----:B------:R-:W-:Y:S01]  /*3a60*/  IMAD.MOV.U32 R11, RZ, RZ, 0x1 ;  /* 0x00000001ff0b7424 */ /* 0x000fe200078e00ff */
[----:B------:R-:W-:Y:S01]  /*3a70*/  CS2R R8, SRZ ;  /* 0x0000000000087805 */ /* 0x000fe2000001ff00 */
[----:B------:R-:W-:Y:S01]  /*3a80*/  IMAD.MOV.U32 R10, RZ, RZ, RZ ;  /* 0x000000ffff0a7224 */ /* 0x000fe200078e00ff */
[----:B------:R-:W-:Y:S01]  /*3a90*/  UMOV UR18, URZ ;  /* 0x000000ff00127c82 */ /* 0x000fe20008000000 */
[----:B------:R-:W-:Y:S01]  /*3aa0*/  UMOV UR17, URZ ;  /* 0x000000ff00117c82 */ /* 0x000fe20008000000 */
[----:B------:R-:W-:Y:S01]  /*3ab0*/  UMOV UR20, 0x0 ;  /* 0x0000000000147882 */ /* 0x000fe20000000000 */
[----:B------:R-:W-:Y:S01]  /*3ac0*/  UMOV UR21, 0x4040010 ;  /* 0x0404001000157882 */ /* 0x000fe20000000000 */
[----:B--2---:R-:W-:Y:S01]  /*3ad0*/  ULEA UR6, UR6, UR4, 0x18 ;  /* 0x0000000406067291 */ /* 0x004fe2000f8ec0ff */
[----:B------:R-:W2:Y:S03]  /*3ae0*/  LDCU UR4, c[0x0][0x38c] ;  /* 0x00007180ff0477ac */ /* 0x000ea60008000800 */
[----:B------:R-:W-:-:S02]  /*3af0*/  UIADD3 UR11, UPT, UPT, UR6, 0x1800, URZ ;  /* 0x00001800060b7890 */ /* 0x000fc4000fffe0ff */
[----:B----4-:R-:W-:-:S03]  /*3b00*/  UIADD3 UR7, UPT, UPT, UR7, 0xf, URZ ;  /* 0x0000000f07077890 */ /* 0x010fc6000fffe0ff */
[----:B-1----:R-:W1:Y:S01]  /*3b10*/  LDS R0, [UR6+0x660] ;  /* 0x00066006ff007984 */ /* 0x002e620008000800 */
[----:B------:R-:W-:Y:S02]  /*3b20*/  UIADD3 UR12, UPT, UPT, UR6, 0x2d800, URZ ;  /* 0x0002d800060c7890 */ /* 0x000fe4000fffe0ff */
[----:B------:R-:W-:Y:S02]  /*3b30*/  USHF.R.S32.HI UR5, URZ, 0x1f, UR7 ;  /* 0x0000001fff057899 */ /* 0x000fe40008011407 */
[----:B------:R-:W-:Y:S02]  /*3b40*/  USHF.R.U32.HI UR11, URZ, 0x4, UR11 ;  /* 0x00000004ff0b7899 */ /* 0x000fe4000801160b */
[----:B------:R-:W-:Y:S02]  /*3b50*/  ULEA.HI UR5, UR5, UR7, URZ, 0x4 ;  /* 0x0000000705057291 */ /* 0x000fe4000f8f20ff */
[----:B------:R-:W-:Y:S02]  /*3b60*/  USHF.R.U32.HI UR12, URZ, 0x4, UR12 ;  /* 0x00000004ff0c7899 */ /* 0x000fe4000801160c */
[----:B------:R-:W-:-:S02]  /*3b70*/  USHF.R.S32.HI UR5, URZ, 0x4, UR5 ;  /* 0x00000004ff057899 */ /* 0x000fc40008011405 */
[----:B------:R-:W-:Y:S02]  /*3b80*/  ULOP3.LUT UR11, UR11, 0x3fff, URZ, 0xc0, !UPT ;  /* 0x00003fff0b0b7892 */ /* 0x000fe4000f8ec0ff */
[----:B------:R-:W-:Y:S02]  /*3b90*/  UISETP.LT.AND UP0, UPT, UR5, 0x1, UPT ;  /* 0x000000010500788c */ /* 0x000fe4000bf01270 */
[----:B------:R-:W-:Y:S02]  /*3ba0*/  ULOP3.LUT UR12, UR12, 0x3fff, URZ, 0xc0, !UPT ;  /* 0x00003fff0c0c7892 */ /* 0x000fe4000f8ec0ff */
[----:B------:R-:W-:Y:S02]  /*3bb0*/  USEL UR10, UR5, 0x1, !UP0 ;  /* 0x00000001050a7887 */ /* 0x000fe4000c000000 */
[----:B------:R-:W-:Y:S02]  /*3bc0*/  ULOP3.LUT UR11, UR11, 0x10000, URZ, 0xfc, !UPT ;  /* 0x000100000b0b7892 */ /* 0x000fe4000f8efcff */
[----:B------:R-:W-:-:S02]  /*3bd0*/  ULOP3.LUT UR12, UR12, 0x10000, URZ, 0xfc, !UPT ;  /* 0x000100000c0c7892 */ /* 0x000fc4000f8efcff */
[----:B------:R-:W-:Y:S02]  /*3be0*/  UIADD3 UR10, UPT, UPT, -UR10, URZ, URZ ;  /* 0x000000ff0a0a7290 */ /* 0x000fe4000fffe1ff */
[----:B--2---:R-:W-:Y:S01]  /*3bf0*/  UISETP.GE.AND UP3, UPT, UR4, 0x1, UPT ;  /* 0x000000010400788c */ /* 0x004fe2000bf66270 */
[----:B-1----:R-:W-:-:S15]  /*3c00*/  R2UR UR19, R0 ;  /* 0x00000000001372ca */ /* 0x002fde00000e0000 */
.L_x_65:
[----:B------:R-:W-:Y:S02]  /*3c10*/  LEA R0, R10, UR6, 0x3 ;  /* 0x000000060a007c11 */ /* 0x000fe4000f8e18ff */
[----:B------:R-:W-:Y:S02]  /*3c20*/  SHF.L.U32 R2, R9, 0x1f, RZ ;  /* 0x0000001f09027819 */ /* 0x000fe400000006ff */
[----:B------:R-:W-:Y:S01]  /*3c30*/  PLOP3.LUT P0, PT, PT, PT, UP3, 0x80, 0x8 ;  /* 0x000000000008781c */ /* 0x000fe20003f0f038 */
[----:B------:R-:W-:Y:S01]  /*3c40*/  VIADD R3, R0, 0x5c0 ;  /* 0x000005c000037836 */ /* 0x000fe20000000000 */
[----:B-1----:R-:W1:Y:S02]  /*3c50*/  SYNCS.PHASECHK.TRANS64.TRYWAIT P1, [R0+URZ+0x5b0], R2 ;  /* 0x0005b002000075a7 */ /* 0x002e6400080211ff */
[----:B-1--4-:R-:W-:Y:S09]  /*3c60*/  @!P1 BRA `(.L_x_59) ;  /* 0x0000003000dc9947 */ /* 0x012ff20003800000 */
.L_x_133:
[----:B------:R-:W-:Y:S01]  /*3c70*/  LEA R4, R10, UR6, 0x4 ;  /* 0x000000060a047c11 */ /* 0x000fe2000f8e20ff */
[----:B------:R-:W-:Y:S01]  /*3c80*/  @UP3 ULEA UR4, UR17, UR6, 0x3 ;  /* 0x0000000611043291 */ /* 0x000fe2000f8e18ff */
[----:B------:R-:W-:Y:S01]  /*3c90*/  PLOP3.LUT P2, PT, PT, PT, PT, 0x80, 0x8 ;  /* 0x000000000008781c */ /* 0x000fe20003f4f070 */
[----:B------:R-:W-:Y:S01]  /*3ca0*/  ULEA UR9, UR18, UR6, 0x3 ;  /* 0x0000000612097291 */ /* 0x000fe2000f8e18ff */
[----:B------:R-:W-:Y:S02]  /*3cb0*/  PRMT R3, RZ, 0x654, R3 ;  /* 0x00000654ff037816 */ /* 0x000fe40000000003 */
[----:B------:R-:W2:Y:S01]  /*3cc0*/  LDS.128 R4, [R4+0x640] ;  /* 0x0006400004047984 */ /* 0x000ea20000000c00 */
[----:B-1----:R-:W-:Y:S02]  /*3cd0*/  @P0 SHF.L.U32 R2, R8, 0x1f, RZ ;  /* 0x0000001f08020819 */ /* 0x002fe400000006ff */
[----:B------:R-:W-:Y:S01]  /*3ce0*/  SHF.L.U32 R0, R11, 0x1f, RZ ;  /* 0x0000001f0b007819 */ /* 0x000fe200000006ff */
[----:B------:R-:W-:Y:S01]  /*3cf0*/  @!PT LDS RZ, [RZ] ;  /* 0x00000000fffff984 */ /* 0x000fe20000000800 */
[----:B------:R-:W-:Y:S01]  /*3d00*/  @!PT LDS RZ, [RZ] ;  /* 0x00000000fffff984 */ /* 0x000fe20000000800 */
[----:B------:R-:W-:Y:S01]  /*3d10*/  @!PT LDS RZ, [RZ] ;  /* 0x00000000fffff984 */ /* 0x000fe20000000800 */
[----:B------:R-:W-:Y:S01]  /*3d20*/  @!PT LDS RZ, [RZ] ;  /* 0x00000000fffff984 */ /* 0x000fe20000000800 */
[----:B------:R1:W-:Y:S06]  /*3d30*/  MEMBAR.ALL.CTA ;  /* 0x0000000000007992 */ /* 0x0003ec0000008000 */
[----:B-1----:R-:W1:Y:S02]  /*3d40*/  FENCE.VIEW.ASYNC.S ;  /* 0x00000000000073c6 */ /* 0x002e640000000000 */
[----:B-1----:R1:W-:Y:S01]  /*3d50*/  SYNCS.ARRIVE.TRANS64.RED.A1T0 RZ, [R3+URZ], RZ ;  /* 0x000000ff03ff79a7 */ /* 0x0023e200081004ff */
[----:B------:R1:W4:Y:S01]  /*3d60*/  @P0 SYNCS.PHASECHK.TRANS64.TRYWAIT P2, [UR4], R2 ;  /* 0x00000002ff0005a7 */ /* 0x0003220008041104 */
[----:B--2---:R-:W-:Y:S01]  /*3d70*/  LOP3.LUT P1, RZ, R6, 0x1, RZ, 0xc0, !PT ;  /* 0x0000000106ff7812 */ /* 0x004fe2000782c0ff */
[----:B------:R-:W2:Y:S02]  /*3d80*/  SYNCS.PHASECHK.TRANS64.TRYWAIT P0, [UR9+0x5f0], R0 ;  /* 0x0005f000ff0075a7 */ /* 0x000ea40008001109 */
[----:B-12-4-:R-:W-:Y:S10]  /*3d90*/  @!P0 BRA `(.L_x_60) ;  /* 0x0000003000a48947 */ /* 0x016ff40003800000 */
.L_x_135:
[----:B------:R-:W-:Y:S01]  /*3da0*/  IADD3 R10, PT, PT, R10, 0x1, RZ ;  /* 0x000000010a0a7810 */ /* 0x000fe20007ffe0ff */
[----:B------:R-:W-:Y:S06]  /*3db0*/  BRA.U !UP3, `(.L_x_61) ;  /* 0x000000010ba07547 */ /* 0x000fec000b800000 */
[----:B------:R-:W-:Y:S02]  /*3dc0*/  ULEA.HI UR8, UR18, UR18, URZ, 0x1 ;  /* 0x0000001212087291 */ /* 0x000fe4000f8f08ff */
[----:B------:R-:W-:Y:S02]  /*3dd0*/  UPLOP3.LUT UP4, UPT, UPT, UPT, UPT, 0x40, 0x4 ;  /* 0x000000000004789c */ /* 0x000fe40003f8e870 */
[----:B------:R-:W-:Y:S02]  /*3de0*/  USHF.L.U32 UR4, UR8, 0x3, URZ ;  /* 0x0000000308047899 */ /* 0x000fe400080006ff */
[----:B------:R-:W-:Y:S02]  /*3df0*/  ULOP3.LUT UR8, UR8, 0xffe, URZ, 0xc0, !UPT ;  /* 0x00000ffe08087892 */ /* 0x000fe4000f8ec0ff */
[----:B------:R-:W-:Y:S02]  /*3e00*/  ULOP3.LUT UR4, UR4, 0xfffffff0, URZ, 0xc0, !UPT ;  /* 0xfffffff004047892 */ /* 0x000fe4000f8ec0ff */
[----:B------:R-:W-:-:S02]  /*3e10*/  UIADD3 UR8, UPT, UPT, -UR8, UR18, URZ ;  /* 0x0000001208087290 */ /* 0x000fc4000fffe1ff */
[----:B------:R-:W-:Y:S01]  /*3e20*/  UIADD3 UR4, UPT, UPT, UR19, UR4, URZ ;  /* 0x0000000413047290 */ /* 0x000fe2000fffe0ff */
[----:B------:R-:W-:Y:S01]  /*3e30*/  UMOV UR16, UR10 ;  /* 0x0000000a00107c82 */ /* 0x000fe20008000000 */
[----:B------:R-:W-:Y:S02]  /*3e40*/  UMOV UR15, UR5 ;  /* 0x00000005000f7c82 */ /* 0x000fe40008000000 */
[----:B------:R-:W-:Y:S01]  /*3e50*/  ULEA UR8, UR8, UR4, 0x14 ;  /* 0x0000000408087291 */ /* 0x000fe2000f8ea0ff */
[----:B------:R-:W-:-:S11]  /*3e60*/  UMOV UR14, UR17 ;  /* 0x00000011000e7c82 */ /* 0x000fd60008000000 */
.L_x_64:
[----:B------:R-:W-:Y:S02]  /*3e70*/  UIADD3 UR16, UPT, UPT, UR16, 0x1, URZ ;  /* 0x0000000110107890 */ /* 0x000fe4000fffe0ff */
[----:B--2---:R-:W-:Y:S02]  /*3e80*/  ULEA UR7, UR14, UR6, 0x3 ;  /* 0x000000060e077291 */ /* 0x004fe4000f8e18ff */
[----:B------:R-:W-:Y:S01]  /*3e90*/  UISETP.NE.AND UP0, UPT, UR16, URZ, UPT ;  /* 0x000000ff1000728c */ /* 0x000fe2000bf05270 */
[----:B----4-:R-:W-:Y:S10]  /*3ea0*/  @P2 BRA `(.L_x_62) ;  /* 0x00000000000c2947 */ /* 0x010ff40003800000 */
[----:B-1----:R-:W-:Y:S04]  /*3eb0*/  SHF.L.U32 R2, R8, 0x1f, RZ ;  /* 0x0000001f08027819 */ /* 0x002fe800000006ff */
[----:B------:R-:W1:Y:S02]  /*3ec0*/  SYNCS.PHASECHK.TRANS64.TRYWAIT P0, [UR7], R2 ;  /* 0x00000002ff0075a7 */ /* 0x000e640008001107 */
[----:B-1----:R-:W-:Y:S05]  /*3ed0*/  @!P0 BRA `(.L_x_63) ;  /* 0x00000030006c8947 */ /* 0x002fea0003800000 */
.L_x_62:
[----:B------:R-:W-:Y:S01]  /*3ee0*/  UISETP.NE.AND UP1, UPT, UR15, 0x1, UPT ;  /* 0x000000010f00788c */ /* 0x000fe2000bf25270 */
[----:B------:R-:W-:Y:S01]  /*3ef0*/  PLOP3.LUT P2, PT, PT, PT, PT, 0x80, 0x8 ;  /* 0x000000000008781c */ /* 0x000fe20003f4f070 */
[----:B------:R-:W-:Y:S02]  /*3f00*/  UIADD3 UR17, UPT, UPT, UR14, 0x1, URZ ;  /* 0x000000010e117890 */ /* 0x000fe4000fffe0ff */
[----:B------:R-:W-:Y:S02]  /*3f10*/  ULEA UR22, UR14, UR12, 0x5 ;  /* 0x0000000c0e167291 */ /* 0x000fe4000f8e28ff */
[----:B------:R-:W-:Y:S01]  /*3f20*/  UISETP.NE.AND UP2, UPT, UR17, 0x58, UPT ;  /* 0x000000581100788c */ /* 0x000fe2000bf45270 */
[----:B------:R-:W-:Y:S01]  /*3f30*/  PLOP3.LUT P0, PT, PT, PT, UP1, 0x80, 0x8 ;  /* 0x000000000008781c */ /* 0x000fe20003f0f018 */
[----:B------:R-:W-:Y:S02]  /*3f40*/  ULEA UR24, UR14, UR11, 0x7 ;  /* 0x0000000b0e187291 */ /* 0x000fe4000f8e38ff */
[----:B------:R-:W-:Y:S02]  /*3f50*/  USEL UR13, URZ, 0x1, UP2 ;  /* 0x00000001ff0d7887 */ /* 0x000fe40009000000 */
[----:B------:R-:W-:Y:S02]  /*3f60*/  USEL UR17, UR17, URZ, UP2 ;  /* 0x000000ff11117287 */ /* 0x000fe40009000000 */
[----:B------:R-:W-:Y:S02]  /*3f70*/  UIADD3 UR7, UPT, UPT, UR7, 0x2c0, URZ ;  /* 0x000002c007077890 */ /* 0x000fe4000fffe0ff */
[----:B------:R-:W-:Y:S01]  /*3f80*/  @UP1 ULEA UR4, UR17, UR6, 0x3 ;  /* 0x0000000611041291 */ /* 0x000fe2000f8e18ff */
[----:B------:R-:W-:Y:S01]  /*3f90*/  LOP3.LUT R8, R8, UR13, RZ, 0x3c, !PT ;  /* 0x0000000d08087c12 */ /* 0x000fe2000f8e3cff */
[----:B------:R-:W-:Y:S01]  /*3fa0*/  UMOV UR23, 0xc0004010 ;  /* 0xc000401000177882 */ /* 0x000fe20000000000 */
[----:B------:R-:W-:Y:S01]  /*3fb0*/  UMOV UR25, 0xc0004010 ;  /* 0xc000401000197882 */ /* 0x000fe20000000000 */
[----:B------:R-:W-:Y:S01]  /*3fc0*/  UIADD3 UR15, UPT, UPT, UR15, -0x1, URZ ;  /* 0xffffffff0f0f7890 */ /* 0x000fe2000fffe0ff */
[----:B-1----:R-:W-:Y:S01]  /*3fd0*/  @P0 SHF.L.U32 R0, R8, 0x1f, RZ ;  /* 0x0000001f08000819 */ /* 0x002fe200000006ff */
[----:B------:R-:W-:Y:S03]  /*3fe0*/  UMOV UR14, UR17 ;  /* 0x00000011000e7c82 */ /* 0x000fe60008000000 */
[----:B------:R2:W4:Y:S01]  /*3ff0*/  @P0 SYNCS.PHASECHK.TRANS64.TRYWAIT P2, [UR4], R0 ;  /* 0x00000000ff0005a7 */ /* 0x0005220008041104 */
[----:B------:R2:W-:Y:S01]  /*4000*/  UTCHMMA gdesc[UR24], gdesc[UR22], tmem[UR8], tmem[UR20], idesc[UR21], UP4 ;  /* 0x00ff1416180075ea */ /* 0x0005e2000a000008 */
[----:B------:R-:W-:Y:S01]  /*4010*/  UPLOP3.LUT UP4, UPT, UPT, UPT, UPT, 0x80, 0x8 ;  /* 0x000000000008789c */ /* 0x000fe20003f8f070 */
[----:B------:R2:W-:Y:S01]  /*4020*/  UTCBAR [UR7], URZ ;  /* 0x000000ff070073e9 */ /* 0x0005e200080000ff */
[----:B------:R-:W-:Y:S09]  /*4030*/  BRA.U UP0, `(.L_x_64) ;  /* 0xfffffffd008c7547 */ /* 0x000ff2000b83ffff */
.L_x_61:
[----:B------:R-:W-:Y:S01]  /*4040*/  UIADD3 UR18, UPT, UPT, UR18, 0x1, URZ ;  /* 0x0000000112127890 */ /* 0x000fe2000fffe0ff */
[C---:B------:R-:W-:Y:S01]  /*4050*/  ISETP.NE.AND P0, PT, R10.reuse, 0x2, PT ;  /* 0x000000020a00780c */ /* 0x040fe20003f05270 */
[----:B------:R-:W-:Y:S02]  /*4060*/  UIADD3 UR9, UPT, UPT, UR9, 0x5d0, URZ ;  /* 0x000005d009097890 */ /* 0x000fe4000fffe0ff */
[----:B------:R-:W-:Y:S01]  /*4070*/  UISETP.NE.AND UP0, UPT, UR18, 0x4, UPT ;  /* 0x000000041200788c */ /* 0x000fe2000bf05270 */
[----:B-12---:R-:W-:Y:S02]  /*4080*/  SEL R0, RZ, 0x1, P0 ;  /* 0x00000001ff007807 */ /* 0x006fe40000000000 */
[----:B------:R-:W-:Y:S01]  /*4090*/  SEL R10, R10, RZ, P0 ;  /* 0x000000ff0a0a7207 */ /* 0x000fe20000000000 */
[----:B------:R-:W-:Y:S01]  /*40a0*/  USEL UR4, URZ, 0x1, UP0 ;  /* 0x00000001ff047887 */ /* 0x000fe20008000000 */
[----:B------:R-:W-:Y:S01]  /*40b0*/  LOP3.LUT R9, R9, R0, RZ, 0x3c, !PT ;  /* 0x0000000009097212 */ /* 0x000fe200078e3cff */
[----:B------:R-:W-:Y:S01]  /*40c0*/  USEL UR18, UR18, URZ, UP0 ;  /* 0x000000ff12127287 */ /* 0x000fe20008000000 */
[----:B------:R1:W-:Y:S03]  /*40d0*/  UTCBAR [UR9], URZ ;  /* 0x000000ff090073e9 */ /* 0x0003e600080000ff */
[----:B------:R-:W-:Y:S01]  /*40e0*/  LOP3.LUT R11, R11, UR4, RZ, 0x3c, !PT ;  /* 0x000000040b0b7c12 */ /* 0x000fe2000f8e3cff */
[----:B------:R-:W-:Y:S07]  /*40f0*/  @P1 BRA `(.L_x_65) ;  /* 0xfffffff800c41947 */ /* 0x000fee000383ffff */
[----:B------:R-:W2:Y:S01]  /*4100*/  S2UR UR4, SR_CgaCtaId ;  /* 0x00000000000479c3 */ /* 0x000ea20000008800 */
[----:B------:R-:W-:Y:S01]  /*4110*/  ELECT P0, URZ, PT ;  /* 0x0000000000ff782f */ /* 0x000fe20003800000 */
[----:B------:R-:W-:Y:S01]  /*4120*/  IMAD.MOV.U32 R0, RZ, RZ, 0x1 ;  /* 0x00000001ff007424 */ /* 0x000fe200078e00ff */
[----:B------:R-:W-:Y:S01]  /*4130*/  UIADD3 UR6, UPT, UPT, UR6, 0x5f0, URZ ;  /* 0x000005f006067890 */ /* 0x000fe2000fffe0ff */
[----:B------:R-:W-:Y:S01]  /*4140*/  SHF.L.U32 R2, R11, 0x1f, RZ ;  /* 0x0000001f0b027819 */ /* 0x000fe200000006ff */
[----:B------:R-:W-:-:S03]  /*4150*/  UMOV UR5, 0x40 ;  /* 0x0000004000057882 */ /* 0x000fc60000000000 */
[----:B------:R-:W-:Y:S01]  /*4160*/  UVIRTCOUNT.DEALLOC.SMPOOL 0x80 ;  /* 0x000000800000784c */ /* 0x000fe20000000000 */
[----:B--2---:R-:W-:Y:S02]  /*4170*/  ULEA UR4, UR4, UR5, 0x18 ;  /* 0x0000000504047291 */ /* 0x004fe4000f8ec0ff */
[----:B------:R-:W-:-:S07]  /*4180*/  ULEA UR5, UR18, UR6, 0x3 ;  /* 0x0000000612057291 */ /* 0x000fce000f8e18ff */
[----:B------:R2:W-:Y:S02]  /*4190*/  @P0 STS.U8 [UR4+0x1c], R0 ;  /* 0x00001c00ff000988 */ /* 0x0005e40008000004 */
[----:B------:R-:W3:Y:S02]  /*41a0*/  SYNCS.PHASECHK.TRANS64.TRYWAIT P0, [UR5], R2 ;  /* 0x00000002ff0075a7 */ /* 0x000ee40008001105 */
[----:B--23--:R-:W-:Y:S05]  /*41b0*/  @!P0 BRA `(.L_x_66) ;  /* 0x0000002c00cc8947 */ /* 0x00cfea0003800000 */
.L_x_138:
[----:B------:R-:W-:-:S04]  /*41c0*/  UIADD3 UR7, UPT, UPT, UR18, 0x1, URZ ;  /* 0x0000000112077890 */ /* 0x000fc8000fffe0ff */
[----:B------:R-:W-:-:S04]  /*41d0*/  UISETP.NE.AND UP0, UPT, UR7, 0x4, UPT ;  /* 0x000000040700788c */ /* 0x000fc8000bf05270 */
[----:B------:R-:W-:Y:S02]  /*41e0*/  USEL UR8, URZ, 0x1, UP0 ;  /* 0x00000001ff087887 */ /* 0x000fe40008000000 */
[----:B------:R-:W-:-:S04]  /*41f0*/  USEL UR7, UR7, URZ, UP0 ;  /* 0x000000ff07077287 */ /* 0x000fc80008000000 */
[----:B------:R-:W-:Y:S01]  /*4200*/  ULEA UR5, UR7, UR6, 0x3 ;  /* 0x0000000607057291 */ /* 0x000fe2000f8e18ff */
[----:B--2---:R-:W-:-:S04]  /*4210*/  LOP3.LUT R2, R11, UR8, RZ, 0x3c, !PT ;  /* 0x000000080b027c12 */ /* 0x004fc8000f8e3cff */
[----:B------:R-:W-:-:S04]  /*4220*/  SHF.L.U32 R3, R2, 0x1f, RZ ;  /* 0x0000001f02037819 */ /* 0x000fc800000006ff */
[----:B------:R-:W2:Y:S02]  /*4230*/  SYNCS.PHASECHK.TRANS64.TRYWAIT P0, [UR5], R3 ;  /* 0x00000003ff0075a7 */ /* 0x000ea40008001105 */
[----:B--2---:R-:W-:Y:S05]  /*4240*/  @!P0 BRA `(.L_x_67) ;  /* 0x0000002c00c08947 */ /* 0x004fea0003800000 */
.L_x_140:
[----:B------:R-:W-:-:S04]  /*4250*/  UIADD3 UR7, UPT, UPT, UR7, 0x1, URZ ;  /* 0x0000000107077890 */ /* 0x000fc8000fffe0ff */
[----:B------:R-:W-:-:S04]  /*4260*/  UISETP.NE.AND UP0, UPT, UR7, 0x4, UPT ;  /* 0x000000040700788c */ /* 0x000fc8000bf05270 */
[----:B------:R-:W-:Y:S02]  /*4270*/  USEL UR8, URZ, 0x1, UP0 ;  /* 0x00000001ff087887 */ /* 0x000fe40008000000 */
[----:B------:R-:W-:-:S04]  /*4280*/  USEL UR7, UR7, URZ, UP0 ;  /* 0x000000ff07077287 */ /* 0x000fc80008000000 */
[----:B------:R-:W-:Y:S01]  /*4290*/  ULEA UR5, UR7, UR6, 0x3 ;  /* 0x0000000607057291 */ /* 0x000fe2000f8e18ff */
[----:B------:R-:W-:-:S04]  /*42a0*/  LOP3.LUT R2, R2, UR8, RZ, 0x3c, !PT ;  /* 0x0000000802027c12 */ /* 0x000fc8000f8e3cff */
[----:B--2---:R-:W-:-:S04]  /*42b0*/  SHF.L.U32 R3, R2, 0x1f, RZ ;  /* 0x0000001f02037819 */ /* 0x004fc800000006ff */
[----:B------:R-:W2:Y:S02]  /*42c0*/  SYNCS.PHASECHK.TRANS64.TRYWAIT P0, [UR5], R3 ;  /* 0x00000003ff0075a7 */ /* 0x000ea40008001105 */
[----:B--2---:R-:W-:Y:S05]  /*42d0*/  @!P0 BRA `(.L_x_68) ;  /* 0x0000002c00b48947 */ /* 0x004fea0003800000 */
.L_x_142:
[----:B------:R-:W-:-:S04]  /*42e0*/  UIADD3 UR7, UPT, UPT, UR7, 0x1, URZ ;  /* 0x0000000107077890 */ /* 0x000fc8000fffe0ff */
[----:B------:R-:W-:-:S04]  /*42f0*/  UISETP.NE.AND UP0, UPT, UR7, 0x4, UPT ;  /* 0x000000040700788c */ /* 0x000fc8000bf05270 */
[----:B------:R-:W-:Y:S02]  /*4300*/  USEL UR5, URZ, 0x1, UP0 ;  /* 0x00000001ff057887 */ /* 0x000fe40008000000 */
[----:B------:R-:W-:-:S04]  /*4310*/  USEL UR7, UR7, URZ, UP0 ;  /* 0x000000ff07077287 */ /* 0x000fc80008000000 */
[----:B------:R-:W-:Y:S01]  /*4320*/  ULEA UR7, UR7, UR6, 0x3 ;  /* 0x0000000607077291 */ /* 0x000fe2000f8e18ff */
[----:B------:R-:W-:-:S04]  /*4330*/  LOP3.LUT R2, R2, UR5, RZ, 0x3c, !PT ;  /* 0x0000000502027c12 */ /* 0x000fc8000f8e3cff */
[----:B------:R-:W-:-:S04]  /*4340*/  SHF.L.U32 R2, R2, 0x1f, RZ ;  /* 0x0000001f02027819 */ /* 0x000fc800000006ff */
[----:B------:R-:W3:Y:S02]  /*4350*/  SYNCS.PHASECHK.TRANS64.TRYWAIT P0, [UR7], R2 ;  /* 0x00000002ff0075a7 */ /* 0x000ee40008001107 */
[----:B---3--:R-:W-:Y:S05]  /*4360*/  @!P0 BRA `(.L_x_69) ;  /* 0x0000002c00a88947 */ /* 0x008fea0003800000 */
.L_x_144:
[----:B------:R-:W-:Y:S01]  /*4370*/  NOP ;  /* 0x0000000000007918 */ /* 0x000fe20000000000 */
[----:B--2---:R-:W2:Y:S01]  /*4380*/  LDS R0, [UR4+0x14] ;  /* 0x00001404ff007984 */ /* 0x004ea20008000800 */
[----:B------:R-:W-:Y:S01]  /*4390*/  ULOP3.LUT UR6, UR19, 0xffff, URZ, 0xc0, !UPT ;  /* 0x0000ffff13067892 */ /* 0x000fe2000f8ec0ff */
[----:B------:R-:W-:Y:S01]  /*43a0*/  UMOV UR8, 0xffff ;  /* 0x0000ffff00087882 */ /* 0x000fe20000000000 */
[----:B------:R-:W-:Y:S02]  /*43b0*/  UMOV UR5, 0x1 ;  /* 0x0000000100057882 */ /* 0x000fe40000000000 */
[----:B------:R-:W-:-:S04]  /*43c0*/  USHF.R.U32.HI UR6, URZ, 0x5, UR6 ;  /* 0x00000005ff067899 */ /* 0x000fc80008011606 */
[----:B------:R-:W-:Y:S02]  /*43d0*/  USHF.L.U32 UR8, UR8, UR6, URZ ;  /* 0x0000000608087299 */ /* 0x000fe400080006ff */
[----:B------:R-:W-:-:S04]  /*43e0*/  USHF.L.U32 UR5, UR5, UR6, URZ ;  /* 0x0000000605057299 */ /* 0x000fc800080006ff */
[----:B--2---:R-:W-:-:S04]  /*43f0*/  LOP3.LUT R0, R0, UR8, RZ, 0xc0, !PT ;  /* 0x0000000800007c12 */ /* 0x004fc8000f8ec0ff */
[----:B------:R-:W-:-:S13]  /*4400*/  ISETP.NE.AND P0, PT, R0, UR8, PT ;  /* 0x0000000800007c0c */ /* 0x000fda000bf05270 */
[----:B------:R-:W-:Y:S05]  /*4410*/  @P0 BRA `(.L_x_70) ;  /* 0x0000000000580947 */ /* 0x000fea0003800000 */
[----:B------:R-:W2:Y:S02]  /*4420*/  LDS R0, [UR4+0x18] ;  /* 0x00001804ff007984 */ /* 0x000ea40008000800 */
[----:B--2---:R-:W-:-:S04]  /*4430*/  LOP3.LUT R0, R0, UR5, RZ, 0xc0, !PT ;  /* 0x0000000500007c12 */ /* 0x004fc8000f8ec0ff */
[----:B------:R-:W-:-:S13]  /*4440*/  ISETP.NE.AND P0, PT, R0, UR5, PT ;  /* 0x0000000500007c0c */ /* 0x000fda000bf05270 */
[----:B------:R-:W-:Y:S05]  /*4450*/  @P0 BRA `(.L_x_71) ;  /* 0x00000000003c0947 */ /* 0x000fea0003800000 */
[----:B------:R-:W2:Y:S01]  /*4460*/  S2R R2, SR_LANEID ;  /* 0x0000000000027919 */ /* 0x000ea20000000000 */
[----:B------:R-:W-:Y:S01]  /*4470*/  ULOP3.LUT UR8, URZ, UR8, URZ, 0x33, !UPT ;  /* 0x00000008ff087292 */ /* 0x000fe2000f8e33ff */
[----:B------:R-:W-:Y:S02]  /*4480*/  VOTEU.ANY UR7, UPT, PT ;  /* 0x0000000000077886 */ /* 0x000fe400038e0100 */
[----:B------:R-:W-:-:S03]  /*4490*/  UFLO.U32 UR7, UR7 ;  /* 0x00000007000772bd */ /* 0x000fc600080e0000 */
[----:B------:R-:W-:-:S04]  /*44a0*/  IMAD.U32 R0, RZ, RZ, UR8 ;  /* 0x00000008ff007e24 */ /* 0x000fc8000f8e00ff */
[----:B------:R3:W1:Y:S02]  /*44b0*/  REDUX UR6, R0 ;  /* 0x00000000000673c4 */ /* 0x0006640000000000 */
[----:B------:R1:W-:Y:S01]  /*44c0*/  UTCATOMSWS.AND URZ, UR8 ;  /* 0x0000000800ff79e3 */ /* 0x0003e20008000000 */
[----:B--2---:R-:W-:Y:S02]  /*44d0*/  ISETP.EQ.U32.AND P0, PT, R2, UR7, PT ;  /* 0x0000000702007c0c */ /* 0x004fe4000bf02070 */
[----:B---3--:R-:W-:Y:S02]  /*44e0*/  LOP3.LUT R0, RZ, UR5, RZ, 0x33, !PT ;  /* 0x00000005ff007c12 */ /* 0x008fe4000f8e33ff */
[----:B-1----:R-:W-:Y:S02]  /*44f0*/  MOV R2, UR6 ;  /* 0x0000000600027c02 */ /* 0x002fe40008000f00 */
[----:B------:R-:W1:Y:S07]  /*4500*/  REDUX UR5, R0 ;  /* 0x00000000000573c4 */ /* 0x000e6e0000000000 */
[----:B------:R2:W-:Y:S01]  /*4510*/  @P0 ATOMS.AND RZ, [UR4+0x14], R2 ;  /* 0x00001402ffff098c */ /* 0x0005e2000a800004 */
[----:B-1----:R-:W-:-:S05]  /*4520*/  IMAD.U32 R0, RZ, RZ, UR5 ;  /* 0x00000005ff007e24 */ /* 0x002fca000f8e00ff */
[----:B------:R2:W-:Y:S01]  /*4530*/  @P0 ATOMS.AND RZ, [UR4+0x18], R0 ;  /* 0x00001800ffff098c */ /* 0x0005e2000a800004 */
[----:B------:R-:W-:Y:S05]  /*4540*/  BRA `(.L_x_72) ;  /* 0x0000000000147947 */ /* 0x000fea0003800000 */
.L_x_71:
[----:B------:R-:W-:Y:S02]  /*4550*/  MOV R2, 0x4570 ;  /* 0x0000457000027802 */ /* 0x000fe40000000f00 */
[----:B-1--45:R-:W-:Y:S05]  /*4560*/  CALL.REL.NOINC `($__internal_0_$__cuda_sm10x_tcgen05_guardrail_trap_col_being_dealloced_not_returned_by_alloc) ;  /* 0x0000002c00d87944 */ /* 0x032fea0003c00000 */
[----:B------:R-:W-:Y:S05]  /*4570*/  BRA `(.L_x_72) ;  /* 0x0000000000087947 */ /* 0x000fea0003800000 */
.L_x_70:
[----:B------:R-:W-:Y:S02]  /*4580*/  MOV R2, 0x45a0 ;  /* 0x000045a000027802 */ /* 0x000fe40000000f00 */
[----:B-1--45:R-:W-:Y:S05]  /*4590*/  CALL.REL.NOINC `($__internal_2_$__cuda_sm10x_tcgen05_guardrail_trap_unallocated_columns_being_dealloced) ;  /* 0x0000002c00e47944 */ /* 0x032fea0003c00000 */
.L_x_72:
[----:B------:R-:W-:Y:S01]  /*45a0*/  NOP ;  /* 0x0000000000007918 */ /* 0x000fe20000000000 */
[----:B------:R-:W-:Y:S05]  /*45b0*/  EXIT ;  /* 0x000000000000794d */ /* 0x000fea0003800000 */
.L_x_54:
[----:B------:R-:W-:-:S09]  /*45c0*/  UISETP.NE.OR UP2, UPT, UR8, 0x3, !UP2 ;  /* 0x000000030800788c */ /* 0x000fd2000d745670 */
[----:B------:R-:W-:Y:S05]  /*45d0*/  BRA.U UP2, `(.L_x_73) ;  /* 0x0000000d020c7547 */ /* 0x000fea000b800000 */
[----:B------:R-:W1:Y:S01]  /*45e0*/  LDC R0, c[0x0][0xb30] ;  /* 0x0002cc00ff007b82 */ /* 0x000e620000000800 */
[----:B------:R-:W2:Y:S01]  /*45f0*/  LDCU.64 UR8, c[0x0][0x888] ;  /* 0x00011100ff0877ac */ /* 0x000ea20008000a00 */
[----:B------:R-:W-:Y:S01]  /*4600*/  IMAD.MOV.U32 R28, RZ, RZ, 0x1 ;  /* 0x00000001ff1c7424 */ /* 0x000fe200078e00ff */
[----:B------:R-:W-:Y:S01]  /*4610*/  CS2R R26, SRZ ;  /* 0x00000000001a7805 */ /* 0x000fe2000001ff00 */
[----:B------:R-:W-:Y:S01]  /*4620*/  IMAD.MOV.U32 R24, RZ, RZ, 0x800 ;  /* 0x00000800ff187424 */ /* 0x000fe200078e00ff */
[----:B------:R-:W4:Y:S03]  /*4630*/  LDCU.64 UR4, c[0x0][0x890] ;  /* 0x00011200ff0477ac */ /* 0x000f260008000a00 */
[----:B------:R-:W3:Y:S01]  /*4640*/  LDC R23, c[0x0][0x370] ;  /* 0x0000dc00ff177b82 */ /* 0x000ee20000000800 */
[----:B------:R-:W-:Y:S01]  /*4650*/  UMOV UR7, 0x400 ;  /* 0x0000040000077882 */ /* 0x000fe20000000000 */
[----:B------:R-:W-:-:S02]  /*4660*/  UPLOP3.LUT UP1, UPT, UPT, UPT, UPT, 0x40, 0x4 ;  /* 0x000000000004789c */ /* 0x000fc40003f2e870 */
[----:B------:R-:W-:Y:S01]  /*4670*/  ULEA UR7, UR37, UR7, 0x18 ;  /* 0x0000000725077291 */ /* 0x000fe2000f8ec0ff */
[----:B------:R-:W-:-:S03]  /*4680*/  UMOV UR15, URZ ;  /* 0x000000ff000f7c82 */ /* 0x000fc60008000000 */
[----:B------:R-:W3:Y:S01]  /*4690*/  LDC R3, c[0x0][0xb0c] ;  /* 0x0002c300ff037b82 */ /* 0x000ee20000000800 */
[----:B--2---:R-:W-:Y:S02]  /*46a0*/  UISETP.NE.U32.AND UP2, UPT, UR8, URZ, UPT ;  /* 0x000000ff0800728c */ /* 0x004fe4000bf45070 */
[----:B----4-:R-:W-:-:S05]  /*46b0*/  UISETP.NE.U32.AND UP3, UPT, UR4, URZ, UPT ;  /* 0x000000ff0400728c */ /* 0x010fca000bf65070 */
[----:B------:R-:W2:Y:S01]  /*46c0*/  LDC R20, c[0x0][0xb20] ;  /* 0x0002c800ff147b82 */ /* 0x000ea20000000800 */
[----:B-1----:R-:W-:Y:S01]  /*46d0*/  ISETP.NE.AND P1, PT, R0, 0x1, PT ;  /* 0x000000010000780c */ /* 0x002fe20003f25270 */
[----:B------:R-:W-:Y:S02]  /*46e0*/  UISETP.NE.AND.EX UP2, UPT, UR9, URZ, UPT, UP2 ;  /* 0x000000ff0900728c */ /* 0x000fe4000bf45320 */
[----:B------:R-:W-:-:S04]  /*46f0*/  UISETP.NE.AND.EX UP3, UPT, UR5, URZ, UPT, UP3 ;  /* 0x000000ff0500728c */ /* 0x000fc8000bf65330 */
[----:B------:R-:W1:Y:S08]  /*4700*/  LDC.64 R32, c[0x0][0x348] ;  /* 0x0000d200ff207b82 */ /* 0x000e700000000a00 */
[----:B------:R-:W4:Y:S08]  /*4710*/  LDC.64 R14, c[0x0][0xb10] ;  /* 0x0002c400ff0e7b82 */ /* 0x000f300000000a00 */
[----:B------:R-:W1:Y:S08]  /*4720*/  LDC.64 R6, c[0x0][0xb18] ;  /* 0x0002c600ff067b82 */ /* 0x000e700000000a00 */
[----:B------:R-:W1:Y:S08]  /*4730*/  LDC.64 R4, c[0x0][0xb28] ;  /* 0x0002ca00ff047b82 */ /* 0x000e700000000a00 */
[----:B--23--:R-:W1:Y:S02]  /*4740*/  LDC R21, c[0x0][0x374] ;  /* 0x0000dd00ff157b82 */ /* 0x00ce640000000800 */
.L_x_81:
[C---:B------:R-:W-:Y:S02]  /*4750*/  LEA R0, R27.reuse, UR7, 0x3 ;  /* 0x000000071b007c11 */ /* 0x040fe4000f8e18ff */
[----:B------:R-:W-:Y:S02]  /*4760*/  SHF.L.U32 R2, R26, 0x1f, RZ ;  /* 0x0000001f1a027819 */ /* 0x000fe400000006ff */
[----:B------:R-:W-:Y:S02]  /*4770*/  LEA R16, R27, UR7, 0x4 ;  /* 0x000000071b107c11 */ /* 0x000fe4000f8e20ff */
[----:B--2---:R-:W2:Y:S02]  /*4780*/  SYNCS.PHASECHK.TRANS64.TRYWAIT P0, [R0+URZ+0x5b0], R2 ;  /* 0x0005b002000075a7 */ /* 0x004ea400080011ff */
[----:B--2---:R-:W-:Y:S05]  /*4790*/  @!P0 BRA `(.L_x_74) ;  /* 0x0000002800b48947 */ /* 0x004fea0003800000 */
.L_x_145:
[----:B------:R-:W-:Y:S01]  /*47a0*/  ISETP.GE.AND P0, PT, R22, 0x1, PT ;  /* 0x000000011600780c */ /* 0x000fe20003f06270 */
[----:B------:R-:W3:Y:S01]  /*47b0*/  LDS.128 R16, [R16+0x640] ;  /* 0x0006400010107984 */ /* 0x000ee20000000c00 */
[----:B------:R-:W-:Y:S01]  /*47c0*/  ISETP.NE.U32.AND P4, PT, RZ, UR4, PT ;  /* 0x00000004ff007c0c */ /* 0x000fe2000bf85070 */
[----:B--2---:R-:W-:Y:S03]  /*47d0*/  VIADD R0, R0, 0x5c0 ;  /* 0x000005c000007836 */ /* 0x004fe60000000000 */
[----:B------:R-:W-:Y:S01]  /*47e0*/  ISETP.NE.AND.EX P4, PT, RZ, UR5, PT, P4 ;  /* 0x00000005ff007c0c */ /* 0x000fe2000bf85340 */
[----:B------:R-:W-:Y:S01]  /*47f0*/  @!PT LDS RZ, [RZ] ;  /* 0x00000000fffff984 */ /* 0x000fe20000000800 */
[----:B------:R-:W-:Y:S01]  /*4800*/  @!PT LDS RZ, [RZ] ;  /* 0x00000000fffff984 */ /* 0x000fe20000000800 */
[----:B------:R-:W-:Y:S01]  /*4810*/  @!PT LDS RZ, [RZ] ;  /* 0x00000000fffff984 */ /* 0x000fe20000000800 */
[----:B------:R-:W-:Y:S01]  /*4820*/  @!PT LDS RZ, [RZ] ;  /* 0x00000000fffff984 */ /* 0x000fe20000000800 */
[----:B------:R2:W-:Y:S06]  /*4830*/  MEMBAR.ALL.CTA ;  /* 0x0000000000007992 */ /* 0x0005ec0000008000 */
[----:B--2---:R-:W2:Y:S01]  /*4840*/  FENCE.VIEW.ASYNC.S ;  /* 0x00000000000073c6 */ /* 0x004ea20000000000 */
[----:B------:R-:W-:Y:S04]  /*4850*/  PRMT R0, RZ, 0x654, R0 ;  /* 0x00000654ff007816 */ /* 0x000fe80000000000 */
[----:B--2---:R2:W-:Y:S01]  /*4860*/  SYNCS.ARRIVE.TRANS64.RED.A1T0 RZ, [R0+URZ], RZ ;  /* 0x000000ff00ff79a7 */ /* 0x0045e200081004ff */
[----:B---3--:R-:W-:Y:S11]  /*4870*/  LOP3.LUT P3, RZ, R18, 0x1, RZ, 0xc0, !PT ;  /* 0x0000000112ff7812 */ /* 0x008ff6000786c0ff */
[----:B------:R-:W-:Y:S02]  /*4880*/  @!UPT UIADD3 URZ, UPT, UPT, URZ, URZ, URZ ;  /* 0x000000fffffff290 */ /* 0x000fe4000fffe0ff */
[----:B------:R-:W-:Y:S02]  /*4890*/  @P3 MOV R11, R16 ;  /* 0x00000010000b3202 */ /* 0x000fe40000000f00 */
[----:B------:R-:W-:Y:S01]  /*48a0*/  @P3 LOP3.LUT R10, R17, 0xffff, RZ, 0xc0, !PT ;  /* 0x0000ffff110a3812 */ /* 0x000fe200078ec0ff */
[----:B--2---:R-:W-:Y:S06]  /*48b0*/  @!P0 BRA `(.L_x_75) ;  /* 0x0000000000a48947 */ /* 0x004fec0003800000 */
[-C--:B-1----:R-:W-:Y:S01]  /*48c0*/  IMAD.HI.U32 R0, R21, R7.reuse, RZ ;  /* 0x0000000715007227 */ /* 0x082fe200078e00ff */
[----:B------:R-:W-:Y:S02]  /*48d0*/  ISETP.NE.AND P0, PT, R6, 0x1, PT ;  /* 0x000000010600780c */ /* 0x000fe40003f05270 */
[----:B------:R-:W-:Y:S01]  /*48e0*/  ISETP.NE.AND P2, PT, R22, 0x1, PT ;  /* 0x000000011600780c */ /* 0x000fe20003f45270 */
[----:B----4-:R-:W-:Y:S01]  /*48f0*/  IMAD.HI.U32 R9, R23, R14, RZ ;  /* 0x0000000e17097227 */ /* 0x010fe200078e00ff */
[----:B------:R-:W-:Y:S02]  /*4900*/  SHF.R.U32.HI R0, RZ, R20, R0 ;  /* 0x00000014ff007219 */ /* 0x000fe40000011600 */
[----:B------:R-:W-:Y:S01]  /*4910*/  ISETP.NE.AND P5, PT, R3, 0x1, PT ;  /* 0x000000010300780c */ /* 0x000fe20003fa5270 */
[----:B------:R-:W-:Y:S01]  /*4920*/  IMAD.HI.U32 R13, R10, R7, RZ ;  /* 0x000000070a0d7227 */ /* 0x000fe200078e00ff */
[----:B------:R-:W-:Y:S02]  /*4930*/  SHF.R.U32.HI R9, RZ, R15, R9 ;  /* 0x0000000fff097219 */ /* 0x000fe40000011609 */
[----:B------:R-:W-:Y:S01]  /*4940*/  SEL R0, R21, R0, !P0 ;  /* 0x0000000015007207 */ /* 0x000fe20004000000 */
[----:B------:R-:W-:Y:S01]  /*4950*/  IMAD.HI.U32 R12, R11, R14, RZ ;  /* 0x0000000e0b0c7227 */ /* 0x000fe200078e00ff */
[----:B------:R-:W-:Y:S03]  /*4960*/  SEL R9, R23, R9, !P5 ;  /* 0x0000000917097207 */ /* 0x000fe60006800000 */
[-C--:B------:R-:W-:Y:S01]  /*4970*/  IMAD.HI.U32 R8, R0, R4.reuse, RZ ;  /* 0x0000000400087227 */ /* 0x080fe200078e00ff */
[----:B------:R-:W-:Y:S03]  /*4980*/  SHF.R.U32.HI R12, RZ, R15, R12 ;  /* 0x0000000fff0c7219 */ /* 0x000fe6000001160c */
[----:B------:R-:W-:Y:S01]  /*4990*/  IMAD.HI.U32 R2, R9, R4, RZ ;  /* 0x0000000409027227 */ /* 0x000fe200078e00ff */
[-C--:B------:R-:W-:Y:S02]  /*49a0*/  @P2 SHF.R.U32.HI R0, RZ, R5.reuse, R8 ;  /* 0x00000005ff002219 */ /* 0x080fe40000011608 */
[----:B------:R-:W-:Y:S02]  /*49b0*/  SHF.R.U32.HI R8, RZ, R20, R13 ;  /* 0x00000014ff087219 */ /* 0x000fe4000001160d */
[----:B------:R-:W-:Y:S01]  /*49c0*/  @P2 SHF.R.U32.HI R9, RZ, R5, R2 ;  /* 0x00000005ff092219 */ /* 0x000fe20000011602 */
[----:B------:R-:W-:Y:S01]  /*49d0*/  IMAD R0, R22, R0, RZ ;  /* 0x0000000016007224 */ /* 0x000fe200078e02ff */
[----:B------:R-:W-:Y:S02]  /*49e0*/  SEL R8, R10, R8, !P0 ;  /* 0x000000080a087207 */ /* 0x000fe40004000000 */
[----:B------:R-:W-:Y:S01]  /*49f0*/  SEL R2, R11, R12, !P5 ;  /* 0x0000000c0b027207 */ /* 0x000fe20006800000 */
[----:B------:R-:W-:Y:S01]  /*4a00*/  IMAD R12, R22, R9, RZ ;  /* 0x00000009160c7224 */ /* 0x000fe200078e02ff */
[C---:B------:R-:W-:Y:S01]  /*4a10*/  ISETP.GE.AND P0, PT, R8.reuse, R0, PT ;  /* 0x000000000800720c */ /* 0x040fe20003f06270 */
[----:B------:R-:W-:Y:S03]  /*4a20*/  IMAD.HI.U32 R0, R8, R4, RZ ;  /* 0x0000000408007227 */ /* 0x000fe600078e00ff */
[----:B------:R-:W-:Y:S02]  /*4a30*/  ISETP.GE.OR P0, PT, R2, R12, P0 ;  /* 0x0000000c0200720c */ /* 0x000fe40000706670 */
[-C--:B------:R-:W-:Y:S04]  /*4a40*/  SHF.R.U32.HI R0, RZ, R5.reuse, R0 ;  /* 0x00000005ff007219 */ /* 0x080fe80000011600 */
[----:B------:R-:W-:Y:S05]  /*4a50*/  SEL R13, R8, R0, !P2 ;  /* 0x00000000080d7207 */ /* 0x000fea0005000000 */
[----:B------:R-:W-:Y:S02]  /*4a60*/  IMAD.MOV R12, RZ, RZ, -R13 ;  /* 0x000000ffff0c7224 */ /* 0x000fe400078e0a0d */
[----:B------:R-:W-:Y:S04]  /*4a70*/  @!P0 IMAD.HI.U32 R0, R2, R4, RZ ;  /* 0x0000000402008227 */ /* 0x000fe800078e00ff */
[----:B------:R-:W-:Y:S01]  /*4a80*/  IMAD R12, R22, R12, R8 ;  /* 0x0000000c160c7224 */ /* 0x000fe200078e0208 */
[----:B------:R-:W-:Y:S04]  /*4a90*/  @!P0 SHF.R.U32.HI R0, RZ, R5, R0 ;  /* 0x00000005ff008219 */ /* 0x000fe80000011600 */
[----:B------:R-:W-:Y:S04]  /*4aa0*/  @!P0 SEL R0, R2, R0, !P2 ;  /* 0x0000000002008207 */ /* 0x000fe80005000000 */
[----:B------:R-:W-:Y:S01]  /*4ab0*/  @!P0 IADD3 R13, PT, PT, R13, -R0, RZ ;  /* 0x800000000d0d8210 */ /* 0x000fe20007ffe0ff */
[----:B------:R-:W-:Y:S01]  /*4ac0*/  @!P0 IMAD R0, R9, R12, R0 ;  /* 0x0000000c09008224 */ /* 0x000fe200078e0200 */
[----:B------:R-:W-:Y:S01]  /*4ad0*/  IADD3 R9, PT, PT, -R8, RZ, RZ ;  /* 0x000000ff08097210 */ /* 0x000fe20007ffe1ff */
[--C-:B------:R-:W-:Y:S02]  /*4ae0*/  IMAD.MOV R12, RZ, RZ, -R2.reuse ;  /* 0x000000ffff0c7224 */ /* 0x100fe400078e0a02 */
[----:B------:R-:W-:Y:S02]  /*4af0*/  @!P0 IMAD R8, R13, R22, R2 ;  /* 0x000000160d088224 */ /* 0x000fe400078e0202 */
[----:B------:R-:W-:Y:S02]  /*4b00*/  @!P0 IMAD.MOV.U32 R2, RZ, RZ, R0 ;  /* 0x000000ffff028224 */ /* 0x000fe400078e0000 */
[----:B------:R-:W-:Y:S02]  /*4b10*/  IMAD R11, R3, R12, R11 ;  /* 0x0000000c030b7224 */ /* 0x000fe400078e020b */
[----:B------:R-:W-:Y:S02]  /*4b20*/  IMAD R10, R6, R9, R10 ;  /* 0x00000009060a7224 */ /* 0x000fe400078e020a */
[----:B------:R-:W-:Y:S02]  /*4b30*/  IMAD R11, R2, R3, R11 ;  /* 0x00000003020b7224 */ /* 0x000fe400078e020b */
[----:B------:R-:W-:Y:S02]  /*4b40*/  IMAD R10, R8, R6, R10 ;  /* 0x00000006080a7224 */ /* 0x000fe400078e020a */
.L_x_75:
[----:B------:R-:W-:Y:S05]  /*4b50*/  BRA.U UP1, `(.L_x_76) ;  /* 0x0000000101107547 */ /* 0x000fea000b800000 */
[----:B------:R-:W-:Y:S04]  /*4b60*/  MOV R2, UR6 ;  /* 0x0000000600027c02 */ /* 0x000fe80008000f00 */
[----:B------:R-:W-:Y:S04]  /*4b70*/  SHF.L.U32 R2, R2, 0x1f, RZ ;  /* 0x0000001f02027819 */ /* 0x000fe800000006ff */
[----:B------:R-:W2:Y:S02]  /*4b80*/  SYNCS.PHASECHK.TRANS64.TRYWAIT P0, [UR7+0x5a8], R2 ;  /* 0x0005a802ff0075a7 */ /* 0x000ea40008001107 */
[----:B--2---:R-:W-:Y:S05]  /*4b90*/  @!P0 BRA `(.L_x_77) ;  /* 0x0000002400c88947 */ /* 0x004fea0003800000 */
.L_x_76:
[----:B------:R-:W-:Y:S05]  /*4ba0*/  BRA.U !UP3, `(.L_x_78) ;  /* 0x000000010b347547 */ /* 0x000fea000b800000 */
[----:B------:R-:W-:Y:S01]  /*4bb0*/  UPLOP3.LUT UP0, UPT, UPT, UPT, UP2, 0x80, 0x8 ;  /* 0x000000000008789c */ /* 0x000fe20003f0f020 */
[----:B--2---:R-:W-:Y:S02]  /*4bc0*/  HFMA2 R0, -RZ, RZ, 0, 5.9604644775390625e-08 ;  /* 0x00000001ff007431 */ /* 0x004fe400000001ff */
[----:B------:R-:W-:Y:S03]  /*4bd0*/  IMAD.MOV.U32 R49, RZ, RZ, 0x1 ;  /* 0x00000001ff317424 */ /* 0x000fe600078e00ff */
[----:B------:R-:W-:Y:S05]  /*4be0*/  PLOP3.LUT P0, PT, PT, PT, UP0, 0x80, 0x8 ;  /* 0x000000000008781c */ /* 0x000fea0003f0f008 */
[----:B------:R-:W2:Y:S01]  /*4bf0*/  @UP0 LDCU.64 UR10, c[0x0][0x888] ;  /* 0x00011100ff0a07ac */ /* 0x000ea20008000a00 */
[----:B------:R-:W-:Y:S07]  /*4c00*/  @UP0 UIMAD UR8, UR36, UR4, URZ ;  /* 0x00000004240802a4 */ /* 0x000fee000f8e02ff */
[----:B------:R-:W-:Y:S01]  /*4c10*/  @!P0 PRMT R49, R0, 0x7610, R49 ;  /* 0x0000761000318816 */ /* 0x000fe20000000031 */
[----:B--2---:R-:W-:Y:S03]  /*4c20*/  @UP0 UIMAD.WIDE UR10, UR8, 0x4, UR10 ;  /* 0x00000004080a08a5 */ /* 0x004fe6000f8e020a */
[----:B------:R-:W2:Y:S03]  /*4c30*/  @!UP0 LDCU UR8, c[0x0][0x880] ;  /* 0x00011000ff0887ac */ /* 0x000ea60008000800 */
[----:B------:R-:W-:Y:S01]  /*4c40*/  IMAD.U32 R8, RZ, RZ, UR10 ;  /* 0x0000000aff087e24 */ /* 0x000fe2000f8e00ff */
[----:B------:R-:W-:Y:S05]  /*4c50*/  MOV R9, UR11 ;  /* 0x0000000b00097c02 */ /* 0x000fea0008000f00 */
[----:B-----5:R3:W5:Y:S02]  /*4c60*/  @P0 LDG.E R30, desc[UR40][R8.64] ;  /* 0x00000028081e0981 */ /* 0x020764000c1e1900 */
[----:B--23--:R-:W-:Y:S07]  /*4c70*/  @!P0 IMAD.U32 R30, RZ, RZ, UR8 ;  /* 0x00000008ff1e8e24 */ /* 0x00cfee000f8e00ff */
.L_x_78:
[----:B-----5:R-:W-:Y:S01]  /*4c80*/  @!P4 FSETP.EQ.AND P5, PT, R30, RZ, PT ;  /* 0x000000ff1e00c20b */ /* 0x020fe20003fa2000 */
[----:B------:R-:W-:Y:S01]  /*4c90*/  @!UPT UIADD3 URZ, UPT, UPT, URZ, URZ, URZ ;  /* 0x000000fffffff290 */ /* 0x000fe2000fffe0ff */
[----:B------:R-:W-:Y:S11]  /*4ca0*/  @!P4 BRA `(.L_x_79) ;  /* 0x000000000014c947 */ /* 0x000ff60003800000 */
[----:B------:R-:W-:Y:S02]  /*4cb0*/  LOP3.LUT P0, RZ, R49, 0xff, RZ, 0xc0, !PT ;  /* 0x000000ff31ff7812 */ /* 0x000fe4000780c0ff */
[----:B------:R-:W-:Y:S04]  /*4cc0*/  PLOP3.LUT P5, PT, PT, PT, UP0, 0x80, 0x8 ;  /* 0x000000000008781c */ /* 0x000fe80003faf008 */
[----:B------:R-:W-:Y:S07]  /*4cd0*/  PLOP3.LUT P5, PT, P5, PT, PT, 0x8, 0x80 ;  /* 0x000000000080781c */ /* 0x000fee0002fae170 */
[----:B------:R-:W-:Y:S11]  /*4ce0*/  @P0 FSETP.EQ.AND P5, PT, R30, RZ, PT ;  /* 0x000000ff1e00020b */ /* 0x000ff60003fa2000 */
[----:B------:R-:W-:Y:S02]  /*4cf0*/  @!UPT UIADD3 URZ, UPT, UPT, URZ, URZ, URZ ;  /* 0x000000fffffff290 */ /* 0x000fe4000fffe0ff */
.L_x_79:
[----:B------:R-:W3:Y:S01]  /*4d00*/  LDC.64 R8, c[0x0][0xb10] ;  /* 0x0002c400ff087b82 */ /* 0x000ee20000000a00 */
[----:B------:R-:W-:Y:S01]  /*4d10*/  ULEA UR13, UR15, UR7, 0x3 ;  /* 0x000000070f0d7291 */ /* 0x000fe2000f8e18ff */
[----:B------:R-:W-:Y:S01]  /*4d20*/  SHF.L.U32 R29, R28, 0x1f, RZ ;  /* 0x0000001f1c1d7819 */ /* 0x000fe200000006ff */
[----:B------:R-:W-:Y:S01]  /*4d30*/  VIADD R27, R27, 0x1 ;  /* 0x000000011b1b7836 */ /* 0x000fe20000000000 */
[----:B------:R-:W-:Y:S04]  /*4d40*/  @P3 SHF.R.U32.HI R25, RZ, 0x10, R17 ;  /* 0x00000010ff193819 */ /* 0x000fe80000011611 */
[----:B------:R-:W5:Y:S02]  /*4d50*/  LDC.64 R12, c[0x0][0xb18] ;  /* 0x0002c600ff0c7b82 */ /* 0x000f640000000a00 */
[----:B------:R-:W1:Y:S01]  /*4d60*/  SYNCS.PHASECHK.TRANS64.TRYWAIT P4, [UR13+0x590], R29 ;  /* 0x0005901dff0075a7 */ /* 0x000e62000808110d */
[C---:B---3--:R-:W-:Y:S05]  /*4d70*/  @!P1 IMAD.HI.U32 R8, R11.reuse, R8, RZ ;  /* 0x000000080b089227 */ /* 0x048fea00078e00ff */
[----:B--2---:R-:W2:Y:S01]  /*4d80*/  @!P1 LDC R0, c[0x0][0xb20] ;  /* 0x0002c800ff009b82 */ /* 0x004ea20000000800 */
[----:B------:R-:W-:Y:S01]  /*4d90*/  @!P1 SHF.R.U32.HI R8, RZ, R9, R8 ;  /* 0x00000009ff089219 */ /* 0x000fe20000011608 */
[----:B-----5:R-:W-:Y:S01]  /*4da0*/  @!P1 IMAD.HI.U32 R13, R10, R13, RZ ;  /* 0x0000000d0a0d9227 */ /* 0x020fe200078e00ff */
[----:B------:R-:W-:Y:S05]  /*4db0*/  @!P1 ISETP.NE.AND P0, PT, R12, 0x1, PT ;  /* 0x000000010c00980c */ /* 0x000fea0003f05270 */
[----:B------:R-:W3:Y:S01]  /*4dc0*/  @!P1 LDC R2, c[0x0][0xb0c] ;  /* 0x0002c300ff029b82 */ /* 0x000ee20000000800 */
[----:B--2---:R-:W-:Y:S02]  /*4dd0*/  @!P1 SHF.R.U32.HI R0, RZ, R0, R13 ;  /* 0x00000000ff009219 */ /* 0x004fe4000001160d */
[----:B---3--:R-:W-:Y:S02]  /*4de0*/  @!P1 ISETP.NE.AND P2, PT, R2, 0x1, PT ;  /* 0x000000010200980c */ /* 0x008fe40003f45270 */
[----:B------:R-:W-:Y:S02]  /*4df0*/  @!P1 SEL R9, R10, R0, !P0 ;  /* 0x000000000a099207 */ /* 0x000fe40004000000 */
[----:B------:R-:W-:Y:S02]  /*4e00*/  ELECT P0, URZ, PT ;  /* 0x0000000000ff782f */ /* 0x000fe40003800000 */
[----:B------:R-:W-:Y:S05]  /*4e10*/  @!P1 SEL R8, R11, R8, !P2 ;  /* 0x000000080b089207 */ /* 0x000fea0005000000 */
[----:B------:R-:W-:Y:S02]  /*4e20*/  @!P1 IMAD.IADD R0, R9, 0x1, -R8 ;  /* 0x0000000109009824 */ /* 0x000fe400078e0a08 */
[----:B------:R-:W-:Y:S02]  /*4e30*/  @!P1 IMAD.IADD R8, R8, 0x1, -R9 ;  /* 0x0000000108089824 */ /* 0x000fe400078e0a09 */
[----:B------:R-:W-:Y:S02]  /*4e40*/  @!P1 IMAD R11, R0, R2, R11 ;  /* 0x00000002000b9224 */ /* 0x000fe400078e020b */
[----:B------:R-:W-:Y:S01]  /*4e50*/  @!P1 IMAD R10, R8, R12, R10 ;  /* 0x0000000c080a9224 */ /* 0x000fe200078e020a */
[----:B-1----:R-:W-:Y:S06]  /*4e60*/  @!P4 BRA `(.L_x_80) ;  /* 0x00000024002cc947 */ /* 0x002fec0003800000 */
.L_x_148:
[----:B------:R-:W-:Y:S01]  /*4e70*/  PLOP3.LUT P5, PT, P5, P0, PT, 0xf2, 0x2f ;  /* 0x00000000002f781c */ /* 0x000fe20002fa1e72 */
[----:B------:R-:W-:Y:S01]  /*4e80*/  UMOV UR16, 0x0 ;  /* 0x0000000000107882 */ /* 0x000fe20000000000 */
[----:B------:R-:W-:Y:S01]  /*4e90*/  UMOV UR17, 0x10000000 ;  /* 0x1000000000117882 */ /* 0x000fe20000000000 */
[----:B------:R-:W-:Y:S01]  /*4ea0*/  UMOV UR12, UR36 ;  /* 0x00000024000c7c82 */ /* 0x000fe20008000000 */
[----:B------:R-:W-:Y:S09]  /*4eb0*/  @P3 R2UR UR36, R25 ;  /* 0x00000000192432ca */ /* 0x000ff200000e0000 */
[----:B------:R-:W-:Y:S01]  /*4ec0*/  @!P5 IADD3 R2, P0, PT, R32, 0x580, RZ ;  /* 0x000005802002d810 */ /* 0x000fe20007f1e0ff */
[----:B------:R-:W-:Y:S01]  /*4ed0*/  @!P5 IMAD.SHL.U32 R47, R47, 0x10, RZ ;  /* 0x000000102f2fd824 */ /* 0x000fe200078e00ff */
[----:B------:R-:W-:Y:S01]  /*4ee0*/  VOTEU.ALL UP1, P5 ;  /* 0x0000000000ff7886 */ /* 0x000fe20002820000 */
[----:B------:R-:W-:Y:S01]  /*4ef0*/  @!P5 IMAD.SHL.U32 R48, R48, 0x40, RZ ;  /* 0x000000403030d824 */ /* 0x000fe200078e00ff */
[----:B------:R-:W-:Y:S01]  /*4f00*/  @!P5 R2UR UR9, R2 ;  /* 0x000000000209d2ca */ /* 0x000fe200000e0000 */
[----:B-1----:R-:W-:Y:S01]  /*4f10*/  @!P5 IMAD.X R0, RZ, RZ, R33, P0 ;  /* 0x000000ffff00d224 */ /* 0x002fe200000e0621 */
[----:B------:R-:W-:Y:S01]  /*4f20*/  @!P5 R2UR UR10, R47 ;  /* 0x000000002f0ad2ca */ /* 0x000fe200000e0000 */
[----:B------:R-:W-:Y:S01]  /*4f30*/  @!UP1 ULEA UR14, UR15, UR7, 0xb ;  /* 0x000000070f0e9291 */ /* 0x000fe2000f8e58ff */
[----:B------:R-:W-:Y:S01]  /*4f40*/  @!P5 R2UR UR11, R48 ;  /* 0x00000000300bd2ca */ /* 0x000fe200000e0000 */
[----:B------:R-:W-:Y:S01]  /*4f50*/  UIADD3 UR15, UPT, UPT, UR15, 0x1, URZ ;  /* 0x000000010f0f7890 */ /* 0x000fe2000fffe0ff */
[----:B------:R-:W-:Y:S01]  /*4f60*/  @!P5 R2UR UR8, R0 ;  /* 0x000000000008d2ca */ /* 0x000fe200000e0000 */
[----:B------:R-:W-:Y:S01]  /*4f70*/  IMAD.IADD R47, R10, 0x1, R31 ;  /* 0x000000010a2f7824 */ /* 0x000fe200078e021f */
[----:B------:R-:W-:Y:S01]  /*4f80*/  ISETP.NE.AND P0, PT, R27, 0x2, PT ;  /* 0x000000021b00780c */ /* 0x000fe20003f05270 */
[----:B------:R-:W-:Y:S03]  /*4f90*/  IMAD.IADD R48, R11, 0x1, R46 ;  /* 0x000000010b307824 */ /* 0x000fe600078e022e */
[----:B------:R-:W-:Y:S01]  /*4fa0*/  SEL R0, RZ, 0x1, P0 ;  /* 0x00000001ff007807 */ /* 0x000fe20000000000 */
[----:B------:R-:W-:Y:S01]  /*4fb0*/  IMAD.U32 R8, RZ, RZ, UR9 ;  /* 0x00000009ff087e24 */ /* 0x000fe2000f8e00ff */
[----:B------:R-:W-:Y:S01]  /*4fc0*/  UIADD3 UR9, UPT, UPT, UR13, 0x580, URZ ;  /* 0x000005800d097890 */ /* 0x000fe2000fffe0ff */
[----:B------:R-:W-:Y:S02]  /*4fd0*/  SEL R27, R27, RZ, P0 ;  /* 0x000000ff1b1b7207 */ /* 0x000fe40000000000 */
[----:B------:R-:W-:Y:S02]  /*4fe0*/  LOP3.LUT R26, R26, R0, RZ, 0x3c, !PT ;  /* 0x000000001a1a7212 */ /* 0x000fe400078e3cff */
[----:B------:R-:W-:Y:S01]  /*4ff0*/  IMAD.U32 R9, RZ, RZ, UR8 ;  /* 0x00000008ff097e24 */ /* 0x000fe2000f8e00ff */
[----:B------:R-:W-:Y:S01]  /*5000*/  @!P5 R2UR UR18, R8 ;  /* 0x000000000812d2ca */ /* 0x000fe200000e0000 */
[----:B------:R-:W-:Y:S01]  /*5010*/  @!UP1 UIADD3 UR8, UPT, UPT, UR14, 0x700, URZ ;  /* 0x000007000e089890 */ /* 0x000fe2000fffe0ff */
[----:B------:R-:W-:Y:S02]  /*5020*/  VOTEU.ALL UP1, P5 ;  /* 0x0000000000ff7886 */ /* 0x000fe40002820000 */
[----:B------:R-:W-:Y:S01]  /*5030*/  @!P5 R2UR UR19, R9 ;  /* 0x000000000913d2ca */ /* 0x000fe200000e0000 */
[----:B------:R-:W-:Y:S11]  /*5040*/  UPRMT UR14, UR37, 0x654, UR9 ;  /* 0x00000654250e7896 */ /* 0x000ff60008000009 */
[----:B------:R-:W-:Y:S01]  /*5050*/  @!UPT UIADD3 URZ, UPT, UPT, URZ, URZ, URZ ;  /* 0x000000fffffff290 */ /* 0x000fe2000fffe0ff */
[----:B------:R2:W-:Y:S01]  /*5060*/  @!UP1 UTMALDG.3D [UR8], [UR18], desc[UR16] ;  /* 0x00001008120095b4 */ /* 0x0005e20008011000 */
[----:B------:R2:W-:Y:S01]  /*5070*/  @!P5 SYNCS.ARRIVE.TRANS64.RED.A0TR RZ, [UR13+0x580], R24 ;  /* 0x00058018ffffd9a7 */ /* 0x0005e2000830040d */
[----:B------:R-:W-:Y:S04]  /*5080*/  UISETP.NE.AND UP1, UPT, UR15, 0x2, UPT ;  /* 0x000000020f00788c */ /* 0x000fe8000bf25270 */
[----:B------:R-:W-:Y:S02]  /*5090*/  USEL UR13, URZ, 0x1, UP1 ;  /* 0x00000001ff0d7887 */ /* 0x000fe40008800000 */
[----:B------:R-:W-:Y:S02]  /*50a0*/  USEL UR15, UR15, URZ, UP1 ;  /* 0x000000ff0f0f7287 */ /* 0x000fe40008800000 */
[----:B------:R-:W-:Y:S02]  /*50b0*/  UPLOP3.LUT UP1, UPT, UPT, UPT, UPT, 0x80, 0x8 ;  /* 0x000000000008789c */ /* 0x000fe40003f2f070 */
[----:B------:R-:W-:Y:S01]  /*50c0*/  LOP3.LUT R28, R28, UR13, RZ, 0x3c, !PT ;  /* 0x0000000d1c1c7c12 */ /* 0x000fe2000f8e3cff */
[----:B------:R-:W-:Y:S01]  /*50d0*/  SYNCS.ARRIVE.TRANS64.RED.A1T0 RZ, [UR14], RZ ;  /* 0x000000ffffff79a7 */ /* 0x000fe2000810040e */
[----:B------:R-:W-:Y:S07]  /*50e0*/  @P3 BRA `(.L_x_81) ;  /* 0xfffffff400983947 */ /* 0x000fee000383ffff */
[----:B------:R-:W-:Y:S01]  /*50f0*/  UIADD3 UR7, UPT, UPT, UR7, 0x590, URZ ;  /* 0x0000059007077890 */ /* 0x000fe2000fffe0ff */
[----:B------:R-:W-:-:S03]  /*5100*/  SHF.L.U32 R2, R28, 0x1f, RZ ;  /* 0x0000001f1c027819 */ /* 0x000fc600000006ff */
[----:B------:R-:W-:-:S09]  /*5110*/  ULEA UR4, UR15, UR7, 0x3 ;  /* 0x000000070f047291 */ /* 0x000fd2000f8e18ff */
[----:B------:R-:W1:Y:S02]  /*5120*/  SYNCS.PHASECHK.TRANS64.TRYWAIT P0, [UR4], R2 ;  /* 0x00000002ff0075a7 */ /* 0x000e640008001104 */
[----:B-1----:R-:W-:Y:S05]  /*5130*/  @!P0 BRA `(.L_x_82) ;  /* 0x0000002000908947 */ /* 0x002fea0003800000 */
.L_x_150:
[----:B------:R-:W-:-:S04]  /*5140*/  UIADD3 UR5, UPT, UPT, UR15, 0x1, URZ ;  /* 0x000000010f057890 */ /* 0x000fc8000fffe0ff */
[----:B------:R-:W-:-:S04]  /*5150*/  UISETP.NE.AND UP0, UPT, UR5, 0x2, UPT ;  /* 0x000000020500788c */ /* 0x000fc8000bf05270 */
[----:B------:R-:W-:Y:S02]  /*5160*/  USEL UR4, URZ, 0x1, UP0 ;  /* 0x00000001ff047887 */ /* 0x000fe40008000000 */
[----:B------:R-:W-:-:S04]  /*5170*/  USEL UR5, UR5, URZ, UP0 ;  /* 0x000000ff05057287 */ /* 0x000fc80008000000 */
[----:B------:R-:W-:Y:S01]  /*5180*/  ULEA UR5, UR5, UR7, 0x3 ;  /* 0x0000000705057291 */ /* 0x000fe2000f8e18ff */
[----:B-1----:R-:W-:-:S04]  /*5190*/  LOP3.LUT R2, R28, UR4, RZ, 0x3c, !PT ;  /* 0x000000041c027c12 */ /* 0x002fc8000f8e3cff */
[----:B------:R-:W-:Y:S01]  /*51a0*/  SHF.L.U32 R2, R2, 0x1f, RZ ;  /* 0x0000001f02027819 */ /* 0x000fe200000006ff */
[----:B------:R-:W-:-:S07]  /*51b0*/  IMAD.U32 R0, RZ, RZ, UR5 ;  /* 0x00000005ff007e24 */ /* 0x000fce000f8e00ff */
.L_x_83:
[----:B-1----:R1:W3:Y:S02]  /*51c0*/  SYNCS.PHASECHK.TRANS64.TRYWAIT P0, [R0+URZ], R2 ;  /* 0x00000002000075a7 */ /* 0x0022e400080011ff */
[----:B---3--:R-:W-:Y:S05]  /*51d0*/  @!P0 NANOSLEEP.SYNCS 0x989680 ;  /* 0x009896800000895d */ /* 0x008fea0003900000 */
[----:B------:R-:W3:Y:S02]  /*51e0*/  @!P0 SYNCS.PHASECHK.TRANS64 P0, [R0+URZ], R2 ;  /* 0x00000002000085a7 */ /* 0x000ee400080010ff */
[----:B--23--:R-:W-:Y:S05]  /*51f0*/  @P0 EXIT ;  /* 0x000000000000094d */ /* 0x00cfea0003800000 */
[----:B------:R-:W-:Y:S05]  /*5200*/  BRA `(.L_x_83) ;  /* 0xfffffffc00ec7947 */ /* 0x000fea000383ffff */
.L_x_73:
[----:B------:R-:W-:-:S06]  /*5210*/  UISETP.GE.AND UP1, UPT, UR8, 0x4, UPT ;  /* 0x000000040800788c */ /* 0x000fcc000bf26270 */
[----:B------:R-:W-:-:S13]  /*5220*/  PLOP3.LUT P0, PT, PT, PT, UP1, 0x80, 0x8 ;  /* 0x000000000008781c */ /* 0x000fda0003f0f018 */
[----:B------:R-:W-:Y:S05]  /*5230*/  @!P0 EXIT ;  /* 0x000000000000894d */ /* 0x000fea0003800000 */
[----:B------:R-:W-:Y:S01]  /*5240*/  BAR.SYNC.DEFER_BLOCKING 0x6, 0xa0 ;  /* 0x0182800000007b1d */ /* 0x000fe20000010000 */
[C---:B------:R-:W-:Y:S01]  /*5250*/  IMAD.SHL.U32 R3, R61.reuse, 0x10, RZ ;  /* 0x000000103d037824 */ /* 0x040fe200078e00ff */
[----:B------:R-:W-:Y:S01]  /*5260*/  SHF.R.U32.HI R4, RZ, 0x1, R61 ;  /* 0x00000001ff047819 */ /* 0x000fe2000001163d */
[C---:B------:R-:W-:Y:S01]  /*5270*/  IMAD.SHL.U32 R60, R61.reuse, 0x8, RZ ;  /* 0x000000083d3c7824 */ /* 0x040fe200078e00ff */
[----:B------:R-:W-:Y:S01]  /*5280*/  CS2R R56, SRZ ;  /* 0x0000000000387805 */ /* 0x000fe2000001ff00 */
[----:B------:R-:W-:Y:S01]  /*5290*/  IMAD.SHL.U32 R2, R61, 0x2, RZ ;  /* 0x000000023d027824 */ /* 0x000fe200078e00ff */
[----:B------:R-:W-:Y:S02]  /*52a0*/  UMOV UR42, 0x400 ;  /* 0x00000400002a7882 */ /* 0x000fe40000000000 */
[----:B------:R-:W1:Y:S01]  /*52b0*/  LDC R52, c[0x0][0x370] ;  /* 0x0000dc00ff347b82 */ /* 0x000e620000000800 */
[----:B------:R-:W-:Y:S01]  /*52c0*/  ULEA UR42, UR37, UR42, 0x18 ;  /* 0x0000002a252a7291 */ /* 0x000fe2000f8ec0ff */
[----:B------:R-:W-:Y:S01]  /*52d0*/  LOP3.LUT R5, R3, 0x40, RZ, 0xc0, !PT ;  /* 0x0000004003057812 */ /* 0x000fe200078ec0ff */
[----:B------:R-:W-:Y:S01]  /*52e0*/  IMAD.U32 R28, R61, 0x10000, RZ ;  /* 0x000100003d1c7824 */ /* 0x000fe200078e00ff */
[----:B------:R-:W-:Y:S01]  /*52f0*/  LOP3.LUT R60, R60, 0x300, RZ, 0xc0, !PT ;  /* 0x000003003c3c7812 */ /* 0x000fe200078ec0ff */
[----:B------:R-:W-:Y:S01]  /*5300*/  IMAD.MOV.U32 R59, RZ, RZ, 0x1 ;  /* 0x00000001ff3b7424 */ /* 0x000fe200078e00ff */
[----:B------:R-:W-:Y:S01]  /*5310*/  LOP3.LUT R4, R5, 0x8, R4, 0xf8, !PT ;  /* 0x0000000805047812 */ /* 0x000fe200078ef804 */
[----:B------:R-:W-:Y:S01]  /*5320*/  IMAD.MOV.U32 R27, RZ, RZ, RZ ;  /* 0x000000ffff1b7224 */ /* 0x000fe200078e00ff */
[----:B------:R-:W2:Y:S01]  /*5330*/  LDC R24, c[0x0][0xb0c] ;  /* 0x0002c300ff187b82 */ /* 0x000ea20000000800 */
[--C-:B------:R-:W-:Y:S01]  /*5340*/  LOP3.LUT R60, R60, 0x30, R3.reuse, 0xf8, !PT ;  /* 0x000000303c3c7812 */ /* 0x100fe200078ef803 */
[----:B------:R-:W-:Y:S01]  /*5350*/  IMAD.MOV.U32 R58, RZ, RZ, RZ ;  /* 0x000000ffff3a7224 */ /* 0x000fe200078e00ff */
[----:B------:R-:W-:Y:S01]  /*5360*/  LOP3.LUT R2, R4, 0x8, R2, 0x78, !PT ;  /* 0x0000000804027812 */ /* 0x000fe200078e7802 */
[----:B------:R-:W-:Y:S01]  /*5370*/  IMAD.MOV.U32 R63, RZ, RZ, RZ ;  /* 0x000000ffff3f7224 */ /* 0x000fe200078e00ff */
[----:B------:R-:W-:Y:S01]  /*5380*/  LOP3.LUT R60, R60, 0x80, R3, 0xf8, !PT ;  /* 0x000000803c3c7812 */ /* 0x000fe200078ef803 */
[----:B------:R-:W-:Y:S01]  /*5390*/  IMAD.MOV.U32 R55, RZ, RZ, RZ ;  /* 0x000000ffff377224 */ /* 0x000fe200078e00ff */
[----:B------:R-:W-:Y:S01]  /*53a0*/  LOP3.LUT R28, R28, 0x600000, RZ, 0xc0, !PT ;  /* 0x006000001c1c7812 */ /* 0x000fe200078ec0ff */
[----:B------:R-:W4:Y:S01]  /*53b0*/  LDC R50, c[0x0][0xb20] ;  /* 0x0002c800ff327b82 */ /* 0x000f220000000800 */
[----:B------:R-:W3:Y:S01]  /*53c0*/  LDS R0, [UR42+0x660] ;  /* 0x0006602aff007984 */ /* 0x000ee20008000800 */
[----:B------:R-:W-:Y:S01]  /*53d0*/  LOP3.LUT R60, R60, R2, RZ, 0xfc, !PT ;  /* 0x000000023c3c7212 */ /* 0x000fe200078efcff */
[----:B------:R-:W1:Y:S01]  /*53e0*/  LDCU.64 UR46, c[0x0][0x348] ;  /* 0x00006900ff2e77ac */ /* 0x000e620008000a00 */
[----:B------:R-:W-:-:S03]  /*53f0*/  LOP3.LUT R61, R61, 0x60, RZ, 0xc0, !PT ;  /* 0x000000603d3d7812 */ /* 0x000fc600078ec0ff */
[----:B------:R-:W-:Y:S01]  /*5400*/  IMAD.SHL.U32 R60, R60, 0x2, RZ ;  /* 0x000000023c3c7824 */ /* 0x000fe200078e00ff */
[----:B------:R-:W1:Y:S01]  /*5410*/  LDC R23, c[0x0][0xb30] ;  /* 0x0002cc00ff177b82 */ /* 0x000e620000000800 */
[----:B------:R-:W1:Y:S01]  /*5420*/  LDCU.64 UR38, c[0x0][0x888] ;  /* 0x00011100ff2677ac */ /* 0x000e620008000a00 */
[----:B------:R-:W-:Y:S01]  /*5430*/  UIADD3 UR44, UPT, UPT, UR42, 0x700, URZ ;  /* 0x000007002a2c7890 */ /* 0x000fe2000fffe0ff */
[----:B------:R-:W-:-:S05]  /*5440*/  UMOV UR43, URZ ;  /* 0x000000ff002b7c82 */ /* 0x000fca0008000000 */
[----:B------:R-:W1:Y:S08]  /*5450*/  LDC.64 R44, c[0x0][0xb10] ;  /* 0x0002c400ff2c7b82 */ /* 0x000e700000000a00 */
[----:B------:R-:W1:Y:S08]  /*5460*/  LDC.64 R18, c[0x0][0xb18] ;  /* 0x0002c600ff127b82 */ /* 0x000e700000000a00 */
[----:B------:R-:W1:Y:S08]  /*5470*/  LDC.64 R40, c[0x0][0x888] ;  /* 0x00022200ff287b82 */ /* 0x000e700000000a00 */
[----:B------:R-:W1:Y:S01]  /*5480*/  LDC.64 R16, c[0x0][0xb28] ;  /* 0x0002ca00ff107b82 */ /* 0x000e620000000a00 */
[----:B---3--:R-:W-:-:S07]  /*5490*/  IMAD.IADD R28, R0, 0x1, R28 ;  /* 0x00000001001c7824 */ /* 0x008fce00078e021c */
[----:B------:R-:W3:Y:S08]  /*54a0*/  LDC.64 R42, c[0x0][0x890] ;  /* 0x00022400ff2a7b82 */ /* 0x000ef00000000a00 */
[----:B------:R-:W1:Y:S08]  /*54b0*/  LDC.64 R38, c[0x0][0x8b0] ;  /* 0x00022c00ff267b82 */ /* 0x000e700000000a00 */
[----:B------:R-:W1:Y:S08]  /*54c0*/  LDC.64 R36, c[0x0][0x8a8] ;  /* 0x00022a00ff247b82 */ /* 0x000e700000000a00 */
[----:B--2-4-:R-:W1:Y:S02]  /*54d0*/  LDC R51, c[0x0][0x374] ;  /* 0x0000dd00ff337b82 */ /* 0x014e640000000800 */
.L_x_103:
[----:B------:R-:W-:Y:S02]  /*54e0*/  LEA R0, R63, UR42, 0x3 ;  /* 0x0000002a3f007c11 */ /* 0x000fe4000f8e18ff */
[----:B------:R-:W-:Y:S02]  /*54f0*/  SHF.L.U32 R2, R57, 0x1f, RZ ;  /* 0x0000001f39027819 */ /* 0x000fe400000006ff */
[----:B------:R-:W-:Y:S02]  /*5500*/  LEA R32, R63, UR42, 0x4 ;  /* 0x0000002a3f207c11 */ /* 0x000fe4000f8e20ff */
[----:B--2---:R-:W2:Y:S02]  /*5510*/  SYNCS.PHASECHK.TRANS64.TRYWAIT P0, [R0+URZ+0x5b0], R2 ;  /* 0x0005b002000075a7 */ /* 0x004ea400080011ff */
[----:B-12---:R-:W-:Y:S05]  /*5520*/  @!P0 BRA `(.L_x_84) ;  /* 0x0000001c00ac8947 */ /* 0x006fea0003800000 */
.L_x_151:
[----:B------:R-:W4:Y:S01]  /*5530*/  LDC.64 R10, c[0x0][0xb10] ;  /* 0x0002c400ff0a7b82 */ /* 0x000f220000000a00 */
[----:B------:R-:W3:Y:S01]  /*5540*/  LDS.128 R32, [R32+0x640] ;  /* 0x0006400020207984 */ /* 0x000ee20000000c00 */
[----:B-1----:R-:W-:Y:S01]  /*5550*/  ISETP.NE.AND P1, PT, R23, 0x1, PT ;  /* 0x000000011700780c */ /* 0x002fe20003f25270 */
[----:B--2---:R-:W-:Y:S01]  /*5560*/  VIADD R0, R0, 0x5c0 ;  /* 0x000005c000007836 */ /* 0x004fe20000000000 */
[----:B------:R-:W-:Y:S04]  /*5570*/  ISETP.GE.AND P0, PT, R22, 0x1, PT ;  /* 0x000000011600780c */ /* 0x000fe80003f06270 */
[----:B------:R-:W1:Y:S01]  /*5580*/  LDC.64 R8, c[0x0][0xb18] ;  /* 0x0002c600ff087b82 */ /* 0x000e620000000a00 */
[----:B------:R-:W-:Y:S01]  /*5590*/  PRMT R0, RZ, 0x654, R0 ;  /* 0x00000654ff007816 */ /* 0x000fe20000000000 */
[----:B------:R-:W-:Y:S01]  /*55a0*/  @!PT LDS RZ, [RZ] ;  /* 0x00000000fffff984 */ /* 0x000fe20000000800 */
[----:B------:R-:W-:Y:S01]  /*55b0*/  @!PT LDS RZ, [RZ] ;  /* 0x00000000fffff984 */ /* 0x000fe20000000800 */
[----:B------:R-:W-:Y:S01]  /*55c0*/  @!PT LDS RZ, [RZ] ;  /* 0x00000000fffff984 */ /* 0x000fe20000000800 */
[----:B------:R-:W-:Y:S01]  /*55d0*/  @!PT LDS RZ, [RZ] ;  /* 0x00000000fffff984 */ /* 0x000fe20000000800 */
[----:B------:R2:W-:Y:S06]  /*55e0*/  MEMBAR.ALL.CTA ;  /* 0x0000000000007992 */ /* 0x0005ec0000008000 */
[----:B--2---:R-:W2:Y:S01]  /*55f0*/  FENCE.VIEW.ASYNC.S ;  /* 0x00000000000073c6 */ /* 0x004ea20000000000 */
[----:B------:R-:W1:Y:S08]  /*5600*/  @!P1 LDC R12, c[0x0][0xb20] ;  /* 0x0002c800ff0c9b82 */ /* 0x000e700000000800 */
[----:B------:R-:W1:Y:S01]  /*5610*/  @!P1 LDC R7, c[0x0][0xb0c] ;  /* 0x0002c300ff079b82 */ /* 0x000e620000000800 */
[----:B--2---:R2:W-:Y:S01]  /*5620*/  SYNCS.ARRIVE.TRANS64.RED.A1T0 RZ, [R0+URZ], RZ ;  /* 0x000000ff00ff79a7 */ /* 0x0045e200081004ff */
[----:B---3--:R-:W-:Y:S04]  /*5630*/  LOP3.LUT P4, RZ, R34, 0x1, RZ, 0xc0, !PT ;  /* 0x0000000122ff7812 */ /* 0x008fe8000788c0ff */
[----:B------:R-:W-:Y:S09]  /*5640*/  P2R R62, PR, RZ, 0x10 ;  /* 0x00000010ff3e7803 */ /* 0x000ff20000000000 */
[----:B------:R-:W-:Y:S02]  /*5650*/  @P4 MOV R26, R32 ;  /* 0x00000020001a4202 */ /* 0x000fe40000000f00 */
[----:B------:R-:W-:Y:S01]  /*5660*/  @P4 LOP3.LUT R25, R33, 0xffff, RZ, 0xc0, !PT ;  /* 0x0000ffff21194812 */ /* 0x000fe200078ec0ff */
[----:B--2-4-:R-:W-:Y:S06]  /*5670*/  @!P0 BRA `(.L_x_85) ;  /* 0x0000000000a48947 */ /* 0x014fec0003800000 */
[-C--:B------:R-:W-:Y:S01]  /*5680*/  IMAD.HI.U32 R0, R51, R19.reuse, RZ ;  /* 0x0000001333007227 */ /* 0x080fe200078e00ff */
[----:B------:R-:W-:Y:S02]  /*5690*/  ISETP.NE.AND P0, PT, R18, 0x1, PT ;  /* 0x000000011200780c */ /* 0x000fe40003f05270 */
[----:B------:R-:W-:Y:S01]  /*56a0*/  ISETP.NE.AND P2, PT, R22, 0x1, PT ;  /* 0x000000011600780c */ /* 0x000fe20003f45270 */
[----:B------:R-:W-:Y:S01]  /*56b0*/  IMAD.HI.U32 R4, R52, R44, RZ ;  /* 0x0000002c34047227 */ /* 0x000fe200078e00ff */
[----:B------:R-:W-:Y:S02]  /*56c0*/  SHF.R.U32.HI R0, RZ, R50, R0 ;  /* 0x00000032ff007219 */ /* 0x000fe40000011600 */
[----:B------:R-:W-:Y:S01]  /*56d0*/  ISETP.NE.AND P3, PT, R24, 0x1, PT ;  /* 0x000000011800780c */ /* 0x000fe20003f65270 */
[----:B------:R-:W-:Y:S01]  /*56e0*/  IMAD.HI.U32 R6, R25, R19, RZ ;  /* 0x0000001319067227 */ /* 0x000fe200078e00ff */
[-C--:B------:R-:W-:Y:S02]  /*56f0*/  SHF.R.U32.HI R4, RZ, R45.reuse, R4 ;  /* 0x0000002dff047219 */ /* 0x080fe40000011604 */
        /* <DEDUP_REMOVED lines=14> */
[C---:B------:R-:W-:Y:S03]  /*57e0*/  IMAD.HI.U32 R0, R3.reuse, R16, RZ ;  /* 0x0000001003007227 */ /* 0x040fe600078e00ff */
[C---:B------:R-:W-:Y:S02]  /*57f0*/  ISETP.GE.OR P0, PT, R2.reuse, R5, P0 ;  /* 0x000000050200720c */ /* 0x040fe40000706670 */
[----:B------:R-:W-:Y:S04]  /*5800*/  SHF.R.U32.HI R0, RZ, R17, R0 ;  /* 0x00000011ff007219 */ /* 0x000fe80000011600 */
[C---:B------:R-:W-:Y:S05]  /*5810*/  SEL R6, R3.reuse, R0, !P2 ;  /* 0x0000000003067207 */ /* 0x040fea0005000000 */
        /* <DEDUP_REMOVED lines=14> */
[----:B------:R-:W-:Y:S07]  /*5900*/  IMAD R25, R3, R18, R25 ;  /* 0x0000001203197224 */ /* 0x000fee00078e0219 */
.L_x_85:
[----:B------:R-:W-:Y:S01]  /*5910*/  @!P1 IMAD.HI.U32 R0, R26, R10, RZ ;  /* 0x0000000a1a009227 */ /* 0x000fe200078e00ff */
[----:B-1----:R-:W-:Y:S01]  /*5920*/  @!P1 ISETP.NE.AND P0, PT, R8, 0x1, PT ;  /* 0x000000010800980c */ /* 0x002fe20003f05270 */
[----:B------:R-:W-:Y:S01]  /*5930*/  ULOP3.LUT UP0, URZ, UR44, 0x90, URZ, 0xc0, !UPT ;  /* 0x000000902cff7892 */ /* 0x000fe2000f80c0ff */
[----:B------:R-:W-:Y:S01]  /*5940*/  @!P1 ISETP.NE.AND P2, PT, R7, 0x1, PT ;  /* 0x000000010700980c */ /* 0x000fe20003f45270 */
[----:B------:R-:W-:Y:S01]  /*5950*/  @!P1 IMAD.HI.U32 R2, R25, R9, RZ ;  /* 0x0000000919029227 */ /* 0x000fe200078e00ff */
[----:B------:R-:W-:Y:S02]  /*5960*/  @!P1 SHF.R.U32.HI R0, RZ, R11, R0 ;  /* 0x0000000bff009219 */ /* 0x000fe40000011600 */
[----:B------:R-:W-:Y:S01]  /*5970*/  @P4 SHF.R.U32.HI R54, RZ, 0x10, R33 ;  /* 0x00000010ff364819 */ /* 0x000fe20000011621 */
[----:B------:R-:W-:Y:S01]  /*5980*/  VIADD R63, R63, 0x1 ;  /* 0x000000013f3f7836 */ /* 0x000fe20000000000 */
[----:B------:R-:W-:Y:S02]  /*5990*/  @!P1 SHF.R.U32.HI R2, RZ, R12, R2 ;  /* 0x0000000cff029219 */ /* 0x000fe40000011602 */
[----:B------:R-:W-:Y:S02]  /*59a0*/  @!P1 SEL R3, R26, R0, !P2 ;  /* 0x000000001a039207 */ /* 0x000fe40005000000 */
[----:B------:R-:W-:Y:S05]  /*59b0*/  @!P1 SEL R2, R25, R2, !P0 ;  /* 0x0000000219029207 */ /* 0x000fea0004000000 */
[----:B------:R-:W-:Y:S02]  /*59c0*/  @!P1 IMAD.IADD R0, R2, 0x1, -R3 ;  /* 0x0000000102009824 */ /* 0x000fe400078e0a03 */
[----:B------:R-:W-:Y:S02]  /*59d0*/  @!P1 IMAD.IADD R2, R3, 0x1, -R2 ;  /* 0x0000000103029824 */ /* 0x000fe400078e0a02 */
[----:B------:R-:W-:Y:S02]  /*59e0*/  @!P1 IMAD R26, R0, R7, R26 ;  /* 0x00000007001a9224 */ /* 0x000fe400078e021a */
[----:B------:R-:W-:Y:S01]  /*59f0*/  @!P1 IMAD R25, R2, R8, R25 ;  /* 0x0000000802199224 */ /* 0x000fe200078e0219 */
[----:B------:R-:W-:Y:S06]  /*5a00*/  BRA.U !UP0, `(.L_x_86) ;  /* 0x00000001087c7547 */ /* 0x000fec000b800000 */
[----:B------:R-:W1:Y:S01]  /*5a10*/  LDCU.64 UR8, c[0x4][0x80] ;  /* 0x01001000ff0877ac */ /* 0x000e620008000a00 */
[----:B------:R-:W-:Y:S01]  /*5a20*/  MOV R2, 0x0 ;  /* 0x0000000000027802 */ /* 0x000fe20000000f00 */
[----:B------:R-:W-:Y:S02]  /*5a30*/  HFMA2 R12, -RZ, RZ, 0, 5.9604644775390625e-08 ;  /* 0x00000001ff0c7431 */ /* 0x000fe400000001ff */
[----:B------:R-:W-:Y:S01]  /*5a40*/  IMAD.MOV.U32 R8, RZ, RZ, 0x70 ;  /* 0x00000070ff087424 */ /* 0x000fe200078e00ff */
[----:B------:R2:W3:Y:S01]  /*5a50*/  LDC.64 R14, c[0x4][R2] ;  /* 0x01000000020e7b82 */ /* 0x0004e20000000a00 */
[----:B------:R-:W4:Y:S01]  /*5a60*/  LDCU.64 UR6, c[0x4][0x88] ;  /* 0x01001100ff0677ac */ /* 0x000f220008000a00 */
[----:B------:R-:W-:Y:S01]  /*5a70*/  IMAD.MOV.U32 R13, RZ, RZ, RZ ;  /* 0x000000ffff0d7224 */ /* 0x000fe200078e00ff */
[----:B------:R-:W2:Y:S01]  /*5a80*/  LDCU.64 UR4, c[0x4][0x8] ;  /* 0x01000100ff0477ac */ /* 0x000ea20008000a00 */
[----:B-1----:R-:W-:Y:S01]  /*5a90*/  MOV R5, UR9 ;  /* 0x0000000900057c02 */ /* 0x002fe20008000f00 */
[----:B------:R-:W-:Y:S01]  /*5aa0*/  IMAD.U32 R4, RZ, RZ, UR8 ;  /* 0x00000008ff047e24 */ /* 0x000fe2000f8e00ff */
[----:B----4-:R-:W-:Y:S01]  /*5ab0*/  MOV R7, UR7 ;  /* 0x0000000700077c02 */ /* 0x010fe20008000f00 */
[----:B------:R-:W-:Y:S01]  /*5ac0*/  IMAD.U32 R6, RZ, RZ, UR6 ;  /* 0x00000006ff067e24 */ /* 0x000fe2000f8e00ff */
[----:B--2---:R-:W-:Y:S01]  /*5ad0*/  MOV R11, UR5 ;  /* 0x00000005000b7c02 */ /* 0x004fe20008000f00 */
[----:B------:R-:W-:Y:S02]  /*5ae0*/  IMAD.U32 R10, RZ, RZ, UR4 ;  /* 0x00000004ff0a7e24 */ /* 0x000fe4000f8e00ff */
[----:B------:R-:W-:Y:S07]  /*5af0*/  LEPC R20, `(.L_x_87) ;  /* 0x000000001014794e */ /* 0x000fee0000000000 */
[----:B---3-5:R-:W-:Y:S05]  /*5b00*/  CALL.ABS.NOINC R14 ;  /* 0x000000000e007343 */ /* 0x028fea0003c00000 */
.L_x_87:
[----:B------:R-:W1:Y:S01]  /*5b10*/  LDCU.64 UR8, c[0x4][0x80] ;  /* 0x01001000ff0877ac */ /* 0x000e620008000a00 */
[----:B------:R-:W2:Y:S01]  /*5b20*/  LDC.64 R2, c[0x4][R2] ;  /* 0x0100000002027b82 */ /* 0x000ea20000000a00 */
[----:B------:R-:W-:Y:S02]  /*5b30*/  HFMA2 R12, -RZ, RZ, 0, 5.9604644775390625e-08 ;  /* 0x00000001ff0c7431 */ /* 0x000fe400000001ff */
[----:B------:R-:W-:Y:S02]  /*5b40*/  IMAD.MOV.U32 R8, RZ, RZ, 0x70 ;  /* 0x00000070ff087424 */ /* 0x000fe400078e00ff */
[----:B------:R-:W-:Y:S01]  /*5b50*/  IMAD.MOV.U32 R13, RZ, RZ, RZ ;  /* 0x000000ffff0d7224 */ /* 0x000fe200078e00ff */
[----:B------:R-:W3:Y:S01]  /*5b60*/  LDCU.64 UR6, c[0x4][0x88] ;  /* 0x01001100ff0677ac */ /* 0x000ee20008000a00 */
[----:B------:R-:W4:Y:S01]  /*5b70*/  LDCU.64 UR4, c[0x4][0x8] ;  /* 0x01000100ff0477ac */ /* 0x000f220008000a00 */
[----:B-1----:R-:W-:Y:S02]  /*5b80*/  MOV R4, UR8 ;  /* 0x0000000800047c02 */ /* 0x002fe40008000f00 */
[----:B------:R-:W-:Y:S02]  /*5b90*/  MOV R5, UR9 ;  /* 0x0000000900057c02 */ /* 0x000fe40008000f00 */
[----:B---3--:R-:W-:Y:S01]  /*5ba0*/  MOV R7, UR7 ;  /* 0x0000000700077c02 */ /* 0x008fe20008000f00 */
[----:B------:R-:W-:Y:S01]  /*5bb0*/  IMAD.U32 R6, RZ, RZ, UR6 ;  /* 0x00000006ff067e24 */ /* 0x000fe2000f8e00ff */
[----:B----4-:R-:W-:Y:S01]  /*5bc0*/  MOV R11, UR5 ;  /* 0x00000005000b7c02 */ /* 0x010fe20008000f00 */
[----:B------:R-:W-:Y:S02]  /*5bd0*/  IMAD.U32 R10, RZ, RZ, UR4 ;  /* 0x00000004ff0a7e24 */ /* 0x000fe4000f8e00ff */
[----:B------:R-:W-:Y:S07]  /*5be0*/  LEPC R20, `(.L_x_86) ;  /* 0x000000001014794e */ /* 0x000fee0000000000 */
[----:B--2---:R-:W-:Y:S05]  /*5bf0*/  CALL.ABS.NOINC R2 ;  /* 0x0000000002007343 */ /* 0x004fea0003c00000 */
.L_x_86:
[----:B------:R-:W-:Y:S01]  /*5c00*/  ISETP.NE.U32.AND P2, PT, R42, RZ, PT ;  /* 0x000000ff2a00720c */ /* 0x000fe20003f45070 */
[----:B------:R-:W-:Y:S01]  /*5c10*/  UISETP.NE.AND UP1, UPT, UR45, URZ, UPT ;  /* 0x000000ff2d00728c */ /* 0x000fe2000bf25270 */
[----:B------:R-:W-:Y:S02]  /*5c20*/  ISETP.NE.U32.AND P4, PT, R38, RZ, PT ;  /* 0x000000ff2600720c */ /* 0x000fe40003f85070 */
[----:B------:R-:W-:Y:S02]  /*5c30*/  ISETP.NE.AND.EX P2, PT, R43, RZ, PT, P2 ;  /* 0x000000ff2b00720c */ /* 0x000fe40003f45320 */
[----:B------:R-:W-:Y:S02]  /*5c40*/  PLOP3.LUT P1, PT, PT, PT, PT, 0x8, 0x80 ;  /* 0x000000000080781c */ /* 0x000fe40003f2e170 */
[----:B------:R-:W-:Y:S02]  /*5c50*/  PLOP3.LUT P0, PT, PT, PT, UP1, 0x80, 0x8 ;  /* 0x000000000008781c */ /* 0x000fe40003f0f018 */
[----:B------:R-:W-:Y:S02]  /*5c60*/  ISETP.NE.AND.EX P4, PT, R39, RZ, PT, P4 ;  /* 0x000000ff2700720c */ /* 0x000fe40003f85340 */
[----:B------:R-:W1:Y:S09]  /*5c70*/  @UP1 LDCU.64 UR4, c[0x0][0x888] ;  /* 0x00011100ff0417ac */ /* 0x000e720008000a00 */
[----:B------:R-:W-:Y:S01]  /*5c80*/  @P0 PLOP3.LUT P1, PT, P2, PT, PT, 0x80, 0x8 ;  /* 0x000000000008081c */ /* 0x000fe2000172f070 */
[----:B-1----:R-:W-:Y:S04]  /*5c90*/  @UP1 UISETP.NE.U32.AND UP0, UPT, UR4, URZ, UPT ;  /* 0x000000ff0400128c */ /* 0x002fe8000bf05070 */
[----:B------:R-:W-:Y:S04]  /*5ca0*/  @UP1 UISETP.NE.AND.EX UP0, UPT, UR5, URZ, UPT, UP0 ;  /* 0x000000ff0500128c */ /* 0x000fe8000bf05300 */
[----:B------:R-:W-:Y:S01]  /*5cb0*/  @UP1 USEL UR4, URZ, 0xffffffff, UP0 ;  /* 0xffffffffff041887 */ /* 0x000fe20008000000 */
[----:B------:R-:W-:Y:S11]  /*5cc0*/  @!P2 BRA `(.L_x_88) ;  /* 0x00000000002ca947 */ /* 0x000ff60003800000 */
[----:B------:R-:W-:Y:S01]  /*5cd0*/  ISETP.NE.U32.AND P3, PT, R40, RZ, PT ;  /* 0x000000ff2800720c */ /* 0x000fe20003f65070 */
[----:B------:R-:W-:Y:S03]  /*5ce0*/  IMAD.MOV.U32 R49, RZ, RZ, 0x1 ;  /* 0x00000001ff317424 */ /* 0x000fe600078e00ff */
[----:B------:R-:W-:Y:S11]  /*5cf0*/  ISETP.NE.AND.EX P3, PT, R41, RZ, PT, P3 ;  /* 0x000000ff2900720c */ /* 0x000ff60003f65330 */
[----:B------:R-:W-:Y:S02]  /*5d00*/  @!UPT UIADD3 URZ, UPT, UPT, URZ, URZ, URZ ;  /* 0x000000fffffff290 */ /* 0x000fe4000fffe0ff */
[----:B------:R-:W1:Y:S01]  /*5d10*/  @P3 LDC.64 R2, c[0x0][0x888] ;  /* 0x00022200ff023b82 */ /* 0x000e620000000a00 */
[----:B------:R-:W-:Y:S04]  /*5d20*/  @P3 IMAD R0, R42, UR36, RZ ;  /* 0x000000242a003c24 */ /* 0x000fe8000f8e02ff */
[----:B-1----:R-:W-:Y:S04]  /*5d30*/  @P3 IMAD.WIDE R2, R0, 0x4, R2 ;  /* 0x0000000400023825 */ /* 0x002fe800078e0202 */
[----:B------:R-:W-:Y:S01]  /*5d40*/  HFMA2 R0, -RZ, RZ, 0, 5.9604644775390625e-08 ;  /* 0x00000001ff007431 */ /* 0x000fe200000001ff */
[----:B-----5:R1:W5:Y:S04]  /*5d50*/  @P3 LDG.E R30, desc[UR40][R2.64] ;  /* 0x00000028021e3981 */ /* 0x020368000c1e1900 */
[----:B------:R-:W-:Y:S01]  /*5d60*/  @!P3 PRMT R49, R0, 0x7610, R49 ;  /* 0x000076100031b816 */ /* 0x000fe20000000031 */
[----:B-1----:R-:W2:Y:S06]  /*5d70*/  @!P3 LDC R30, c[0x0][0x880] ;  /* 0x00022000ff1ebb82 */ /* 0x002eac0000000800 */
.L_x_88:
[----:B------:R-:W-:Y:S05]  /*5d80*/  @!P4 BRA `(.L_x_89) ;  /* 0x000000000020c947 */ /* 0x000fea0003800000 */
[----:B------:R-:W-:Y:S04]  /*5d90*/  ISETP.NE.U32.AND P3, PT, R36, RZ, PT ;  /* 0x000000ff2400720c */ /* 0x000fe80003f65070 */
[----:B------:R-:W-:Y:S11]  /*5da0*/  ISETP.NE.AND.EX P3, PT, R37, RZ, PT, P3 ;  /* 0x000000ff2500720c */ /* 0x000ff60003f65330 */
[----:B------:R-:W-:Y:S02]  /*5db0*/  @!UPT UIADD3 URZ, UPT, UPT, URZ, URZ, URZ ;  /* 0x000000fffffff290 */ /* 0x000fe4000fffe0ff */
[----:B------:R-:W1:Y:S01]  /*5dc0*/  @P3 LDC.64 R2, c[0x0][0x8a8] ;  /* 0x00022a00ff023b82 */ /* 0x000e620000000a00 */
[----:B------:R-:W-:Y:S04]  /*5dd0*/  @P3 IMAD R0, R38, UR36, RZ ;  /* 0x0000002426003c24 */ /* 0x000fe8000f8e02ff */
[----:B-1----:R-:W-:Y:S05]  /*5de0*/  @P3 IMAD.WIDE R2, R0, 0x4, R2 ;  /* 0x0000000400023825 */ /* 0x002fea00078e0202 */
[----:B-----5:R1:W5:Y:S02]  /*5df0*/  @P3 LDG.E R29, desc[UR40][R2.64] ;  /* 0x00000028021d3981 */ /* 0x020364000c1e1900 */
[----:B-1----:R-:W3:Y:S02]  /*5e00*/  @!P3 LDC R29, c[0x0][0x8a0] ;  /* 0x00022800ff1dbb82 */ /* 0x002ee40000000800 */
.L_x_89:
[----:B--2--5:R-:W-:Y:S01]  /*5e10*/  @P0 FSETP.NEU.AND P4, PT, R30, RZ, PT ;  /* 0x000000ff1e00020b */ /* 0x024fe20003f8d000 */
[----:B------:R-:W-:Y:S01]  /*5e20*/  IMAD.U32 R0, RZ, RZ, UR4 ;  /* 0x00000004ff007e24 */ /* 0x000fe2000f8e00ff */
[----:B------:R-:W-:Y:S01]  /*5e30*/  @P0 LOP3.LUT P3, RZ, R49, 0xff, RZ, 0xc0, !PT ;  /* 0x000000ff31ff0812 */ /* 0x000fe2000786c0ff */
[----:B------:R-:W-:Y:S01]  /*5e40*/  IMAD.SHL.U32 R66, R56, 0x800, RZ ;  /* 0x0000080038427824 */ /* 0x000fe200078e00ff */
[----:B------:R-:W-:Y:S01]  /*5e50*/  @P0 SEL R2, RZ, 0xffffffff, P4 ;  /* 0xffffffffff020807 */ /* 0x000fe20002000000 */
[----:B------:R-:W-:Y:S01]  /*5e60*/  BSSY B1, `(.L_x_90) ;  /* 0x000002e000017945 */ /* 0x000fe20003800000 */
[----:B------:R-:W-:Y:S02]  /*5e70*/  LOP3.LUT R4, R59, 0x1, RZ, 0x3c, !PT ;  /* 0x000000013b047812 */ /* 0x000fe400078e3cff */
[----:B------:R-:W-:Y:S02]  /*5e80*/  CS2R R34, SRZ ;  /* 0x0000000000227805 */ /* 0x000fe4000001ff00 */
[----:B------:R-:W-:Y:S02]  /*5e90*/  @P1 SEL R2, R0, R2, !P3 ;  /* 0x0000000200021207 */ /* 0x000fe40005800000 */
[----:B------:R-:W-:Y:S02]  /*5ea0*/  CS2R R32, SRZ ;  /* 0x0000000000207805 */ /* 0x000fe4000001ff00 */
[----:B------:R-:W-:Y:S02]  /*5eb0*/  LEA R3, R56, UR42, 0x3 ;  /* 0x0000002a38037c11 */ /* 0x000fe4000f8e18ff */
[----:B------:R-:W-:Y:S02]  /*5ec0*/  @P0 LOP3.LUT R2, R2, 0x1, RZ, 0xc0, !PT ;  /* 0x0000000102020812 */ /* 0x000fe400078ec0ff */
[C---:B------:R-:W-:Y:S02]  /*5ed0*/  LEA R67, R27.reuse, UR42, 0x3 ;  /* 0x0000002a1b437c11 */ /* 0x040fe4000f8e18ff */
[----:B------:R-:W-:Y:S02]  /*5ee0*/  ISETP.NE.U32.OR P5, PT, R2, 0x1, !P0 ;  /* 0x000000010200780c */ /* 0x000fe400047a5470 */
[----:B------:R-:W-:Y:S02]  /*5ef0*/  SHF.L.U32 R5, R58, 0x1f, RZ ;  /* 0x0000001f3a057819 */ /* 0x000fe400000006ff */
[C---:B------:R-:W-:Y:S02]  /*5f00*/  LEA.HI R2, R27.reuse, R27, RZ, 0x1 ;  /* 0x0000001b1b027211 */ /* 0x040fe400078f08ff */
[----:B------:R-:W-:Y:S02]  /*5f10*/  PLOP3.LUT P4, PT, PT, PT, PT, 0x8, 0x80 ;  /* 0x000000000080781c */ /* 0x000fe40003f8e170 */
[----:B------:R-:W-:Y:S02]  /*5f20*/  P2R R64, PR, RZ, 0x20 ;  /* 0x00000020ff407803 */ /* 0x000fe40000000000 */
[----:B------:R-:W-:Y:S03]  /*5f30*/  IADD3 R65, PT, PT, R66, UR42, R60 ;  /* 0x0000002a42417c10 */ /* 0x000fe6000fffe03c */
[----:B------:R-:W-:Y:S04]  /*5f40*/  @P5 SHF.L.U32 R0, R4, 0x1f, RZ ;  /* 0x0000001f04005819 */ /* 0x000fe800000006ff */
[----:B------:R1:W2:Y:S01]  /*5f50*/  @P5 SYNCS.PHASECHK.TRANS64.TRYWAIT P0, [R3+URZ+0x580], R0 ;  /* 0x00058000030055a7 */ /* 0x0002a200080011ff */
[----:B------:R4:W3:Y:S01]  /*5f60*/  SYNCS.PHASECHK.TRANS64.TRYWAIT P3, [R67+URZ+0x5d0], R5 ;  /* 0x0005d005430075a7 */ /* 0x0008e200080611ff */
[C---:B-1----:R-:W-:Y:S01]  /*5f70*/  IMAD.SHL.U32 R0, R2.reuse, 0x8, RZ ;  /* 0x0000000802007824 */ /* 0x042fe200078e00ff */
[----:B------:R-:W-:Y:S04]  /*5f80*/  LOP3.LUT R2, R2, 0xffe, RZ, 0xc0, !PT ;  /* 0x00000ffe02027812 */ /* 0x000fe800078ec0ff */
[----:B------:R-:W-:Y:S01]  /*5f90*/  LOP3.LUT R0, R0, 0xfffffff0, RZ, 0xc0, !PT ;  /* 0xfffffff000007812 */ /* 0x000fe200078ec0ff */
[----:B------:R-:W-:Y:S04]  /*5fa0*/  IMAD.IADD R2, R27, 0x1, -R2 ;  /* 0x000000011b027824 */ /* 0x000fe800078e0a02 */
[----:B------:R-:W-:Y:S04]  /*5fb0*/  IMAD.IADD R0, R28, 0x1, R0 ;  /* 0x000000011c007824 */ /* 0x000fe800078e0200 */
[----:B------:R-:W-:Y:S01]  /*5fc0*/  IMAD R2, R2, 0x100000, R0 ;  /* 0x0010000002027824 */ /* 0x000fe200078e0200 */
[----:B--2---:R-:W-:Y:S01]  /*5fd0*/  @P5 PLOP3.LUT P4, PT, P0, PT, PT, 0x8, 0x80 ;  /* 0x000000000080581c */ /* 0x004fe2000078e170 */
[----:B------:R-:W-:Y:S01]  /*5fe0*/  @!UPT UIADD3 URZ, UPT, UPT, URZ, URZ, URZ ;  /* 0x000000fffffff290 */ /* 0x000fe2000fffe0ff */
[----:B---34-:R-:W-:Y:S11]  /*5ff0*/  @!P5 BRA `(.L_x_91) ;  /* 0x000000000050d947 */ /* 0x018ff60003800000 */
[----:B------:R-:W-:Y:S01]  /*6000*/  ISETP.NE.U32.AND P0, PT, RZ, UR38, PT ;  /* 0x00000026ff007c0c */ /* 0x000fe2000bf05070 */
[----:B------:R-:W-:Y:S01]  /*6010*/  BSSY B0, `(.L_x_92) ;  /* 0x000000f000007945 */ /* 0x000fe20003800000 */
[----:B------:R-:W-:Y:S01]  /*6020*/  FSETP.NEU.AND P1, PT, R30, RZ, PT ;  /* 0x000000ff1e00720b */ /* 0x000fe20003f2d000 */
[----:B------:R-:W-:Y:S01]  /*6030*/  IMAD.MOV.U32 R34, RZ, RZ, RZ ;  /* 0x000000ffff227224 */ /* 0x000fe200078e00ff */
[----:B------:R-:W-:Y:S02]  /*6040*/  ISETP.NE.AND.EX P0, PT, RZ, UR39, PT, P0 ;  /* 0x00000027ff007c0c */ /* 0x000fe4000bf05300 */
[----:B------:R-:W-:Y:S02]  /*6050*/  SEL R0, RZ, 0xffffffff, P1 ;  /* 0xffffffffff007807 */ /* 0x000fe40000800000 */
[----:B------:R-:W-:Y:S02]  /*6060*/  LOP3.LUT P1, RZ, R49, 0xff, RZ, 0xc0, !PT ;  /* 0x000000ff31ff7812 */ /* 0x000fe4000782c0ff */
[----:B------:R-:W-:Y:S04]  /*6070*/  SEL R6, RZ, 0xffffffff, P0 ;  /* 0xffffffffff067807 */ /* 0x000fe80000000000 */
[----:B------:R-:W-:Y:S04]  /*6080*/  @P2 SEL R0, R6, R0, !P1 ;  /* 0x0000000006002207 */ /* 0x000fe80004800000 */
[----:B------:R-:W-:Y:S04]  /*6090*/  LOP3.LUT R0, R0, 0x1, RZ, 0xc0, !PT ;  /* 0x0000000100007812 */ /* 0x000fe800078ec0ff */
[----:B------:R-:W-:Y:S01]  /*60a0*/  ISETP.NE.U32.AND P0, PT, R0, 0x1, PT ;  /* 0x000000010000780c */ /* 0x000fe20003f05070 */
[----:B------:R-:W-:Y:S01]  /*60b0*/  @!UPT UIADD3 URZ, UPT, UPT, URZ, URZ, URZ ;  /* 0x000000fffffff290 */ /* 0x000fe2000fffe0ff */
[----:B------:R-:W-:Y:S11]  /*60c0*/  @!P4 BRA `(.L_x_93) ;  /* 0x00000000000cc947 */ /* 0x000ff60003800000 */
[----:B------:R-:W-:Y:S04]  /*60d0*/  SHF.L.U32 R4, R4, 0x1f, RZ ;  /* 0x0000001f04047819 */ /* 0x000fe800000006ff */
[----:B------:R-:W1:Y:S02]  /*60e0*/  SYNCS.PHASECHK.TRANS64.TRYWAIT P1, [R3+URZ+0x580], R4 ;  /* 0x00058004030075a7 */ /* 0x000e6400080211ff */
[----:B-1----:R-:W-:Y:S05]  /*60f0*/  @!P1 BRA `(.L_x_94) ;  /* 0x0000001000cc9947 */ /* 0x002fea0003800000 */
.L_x_93:
[----:B------:R-:W-:Y:S05]  /*6100*/  BSYNC B0 ;  /* 0x0000000000007941 */ /* 0x000fea0003800000 */
.L_x_92:
[----:B------:R-:W-:Y:S01]  /*6110*/  CS2R R32, SRZ ;  /* 0x0000000000207805 */ /* 0x000fe2000001ff00 */
[----:B------:R-:W-:Y:S05]  /*6120*/  @P0 WARPSYNC.ALL ;  /* 0x0000000000000948 */ /* 0x000fea0003800000 */
[----:B------:R2:W3:Y:S02]  /*6130*/  @P0 LDSM.16.M88.4 R32, [R65+0x700] ;  /* 0x000700004120083b */ /* 0x0004e40000000200 */
.L_x_91:
[----:B------:R-:W-:Y:S05]  /*6140*/  BSYNC B1 ;  /* 0x0000000000017941 */ /* 0x000fea0003800000 */
.L_x_90:
[----:B------:R-:W-:Y:S04]  /*6150*/  SHF.R.U32.HI R0, RZ, 0x15, R2 ;  /* 0x00000015ff007819 */ /* 0x000fe80000011602 */
[----:B------:R-:W-:Y:S01]  /*6160*/  LOP3.LUT P0, RZ, R0, 0x3, R53, 0x48, !PT ;  /* 0x0000000300ff7812 */ /* 0x000fe20007804835 */
[----:B------:R-:W-:Y:S01]  /*6170*/  @!UPT UIADD3 URZ, UPT, UPT, URZ, URZ, URZ ;  /* 0x000000fffffff290 */ /* 0x000fe2000fffe0ff */
[----:B------:R-:W-:Y:S11]  /*6180*/  @P3 BRA `(.L_x_95) ;  /* 0x0000000000083947 */ /* 0x000ff60003800000 */
[----:B------:R-:W4:Y:S02]  /*6190*/  SYNCS.PHASECHK.TRANS64.TRYWAIT P1, [R67+URZ+0x5d0], R5 ;  /* 0x0005d005430075a7 */ /* 0x000f2400080211ff */
[----:B----4-:R-:W-:Y:S05]  /*61a0*/  @!P1 BRA `(.L_x_96) ;  /* 0x0000001000b49947 */ /* 0x010fea0003800000 */
.L_x_95:
[----:B------:R-:W-:Y:S05]  /*61b0*/  @!P0 BRA `(.L_x_97) ;  /* 0x0000000000408947 */ /* 0x000fea0003800000 */
[----:B------:R-:W4:Y:S01]  /*61c0*/  LDCU.64 UR8, c[0x4][0x70] ;  /* 0x01000e00ff0877ac */ /* 0x000f220008000a00 */
[----:B------:R-:W-:Y:S01]  /*61d0*/  MOV R15, 0x0 ;  /* 0x00000000000f7802 */ /* 0x000fe20000000f00 */
[----:B------:R-:W-:Y:S02]  /*61e0*/  HFMA2 R12, -RZ, RZ, 0, 5.9604644775390625e-08 ;  /* 0x00000001ff0c7431 */ /* 0x000fe400000001ff */
[----:B------:R-:W-:Y:S02]  /*61f0*/  IMAD.MOV.U32 R8, RZ, RZ, 0x192 ;  /* 0x00000192ff087424 */ /* 0x000fe400078e00ff */
[----:B------:R-:W-:Y:S01]  /*6200*/  IMAD.MOV.U32 R13, RZ, RZ, RZ ;  /* 0x000000ffff0d7224 */ /* 0x000fe200078e00ff */
[----:B------:R-:W5:Y:S01]  /*6210*/  LDCU.64 UR6, c[0x4][0x78] ;  /* 0x01000f00ff0677ac */ /* 0x000f620008000a00 */
[----:B------:R-:W2:Y:S01]  /*6220*/  LDC.64 R14, c[0x4][R15] ;  /* 0x010000000f0e7b82 */ /* 0x000ea20000000a00 */
[----:B------:R-:W3:Y:S01]  /*6230*/  LDCU.64 UR4, c[0x4][0x10] ;  /* 0x01000200ff0477ac */ /* 0x000ee20008000a00 */
[----:B----4-:R-:W-:Y:S01]  /*6240*/  MOV R5, UR9 ;  /* 0x0000000900057c02 */ /* 0x010fe20008000f00 */
[----:B-1----:R-:W-:Y:S01]  /*6250*/  IMAD.U32 R4, RZ, RZ, UR8 ;  /* 0x00000008ff047e24 */ /* 0x002fe2000f8e00ff */
[----:B-----5:R-:W-:Y:S01]  /*6260*/  MOV R7, UR7 ;  /* 0x0000000700077c02 */ /* 0x020fe20008000f00 */
[----:B------:R-:W-:Y:S01]  /*6270*/  IMAD.U32 R6, RZ, RZ, UR6 ;  /* 0x00000006ff067e24 */ /* 0x000fe2000f8e00ff */
[----:B---3--:R-:W-:Y:S01]  /*6280*/  MOV R11, UR5 ;  /* 0x00000005000b7c02 */ /* 0x008fe20008000f00 */
[----:B------:R-:W-:Y:S02]  /*6290*/  IMAD.U32 R10, RZ, RZ, UR4 ;  /* 0x00000004ff0a7e24 */ /* 0x000fe4000f8e00ff */
[----:B------:R-:W-:Y:S07]  /*62a0*/  LEPC R20, `(.L_x_97) ;  /* 0x000000001014794e */ /* 0x000fee0000000000 */
[----:B--2---:R-:W-:Y:S05]  /*62b0*/  CALL.ABS.NOINC R14 ;  /* 0x000000000e007343 */ /* 0x004fea0003c00000 */
.L_x_97:
[----:B------:R-:W-:Y:S01]  /*62c0*/  ISETP.NE.AND P0, PT, R61, RZ, PT ;  /* 0x000000ff3d00720c */ /* 0x000fe20003f05270 */
[----:B------:R-:W-:Y:S05]  /*62d0*/  WARPSYNC.ALL ;  /* 0x0000000000007948 */ /* 0x000fea0003800000 */
[----:B------:R-:W-:Y:S01]  /*62e0*/  R2UR UR4, R2 ;  /* 0x00000000020472ca */ /* 0x000fe200000e0000 */
[--C-:B---3--:R-:W-:Y:S01]  /*62f0*/  HADD2.F32 R0, -RZ, R32.reuse.H0_H0 ;  /* 0x20000020ff007230 */ /* 0x108fe20000004100 */
[----:B------:R-:W-:Y:S01]  /*6300*/  R2UR UR5, R67 ;  /* 0x00000000430572ca */ /* 0x000fe200000e0000 */
[----:B------:R-:W-:Y:S01]  /*6310*/  HADD2.F32 R2, -RZ, R32.H1_H1 ;  /* 0x30000020ff027230 */ /* 0x000fe20000004100 */
[----:B------:R-:W-:Y:S01]  /*6320*/  BSSY.RECONVERGENT B0, `(.L_x_98) ;  /* 0x0000034000007945 */ /* 0x000fe20003800200 */
[--C-:B-1----:R-:W-:Y:S02]  /*6330*/  HADD2.F32 R3, -RZ, R33.reuse.H0_H0 ;  /* 0x20000021ff037230 */ /* 0x102fe40000004100 */
[----:B------:R-:W-:Y:S02]  /*6340*/  HADD2.F32 R12, -RZ, R33.H1_H1 ;  /* 0x30000021ff0c7230 */ /* 0x000fe40000004100 */
[--C-:B------:R-:W-:Y:S02]  /*6350*/  HADD2.F32 R13, -RZ, R34.reuse.H0_H0 ;  /* 0x20000022ff0d7230 */ /* 0x100fe40000004100 */
[----:B------:R-:W-:Y:S02]  /*6360*/  HADD2.F32 R14, -RZ, R34.H1_H1 ;  /* 0x30000022ff0e7230 */ /* 0x000fe40000004100 */
[----:B----4-:R-:W1:Y:S01]  /*6370*/  LDTM.16dp256bit.x2 R4, tmem[UR4] ;  /* 0x00000004000479ee */ /* 0x010e6200080a0000 */
[----:B------:R-:W-:Y:S01]  /*6380*/  NOP ;  /* 0x0000000000007918 */ /* 0x000fe20000000000 */
[----:B------:R-:W-:Y:S01]  /*6390*/  UIADD3 UR5, UPT, UPT, UR5, 0x5f0, URZ ;  /* 0x000005f005057890 */ /* 0x000fe2000fffe0ff */
[--C-:B------:R-:W-:Y:S02]  /*63a0*/  HADD2.F32 R15, -RZ, R35.reuse.H0_H0 ;  /* 0x20000023ff0f7230 */ /* 0x100fe40000004100 */
[----:B------:R-:W-:Y:S01]  /*63b0*/  HADD2.F32 R20, -RZ, R35.H1_H1 ;  /* 0x30000023ff147230 */ /* 0x000fe20000004100 */
[----:B------:R-:W-:Y:S09]  /*63c0*/  UPRMT UR5, UR37, 0x654, UR5 ;  /* 0x0000065425057896 */ /* 0x000ff20008000005 */
[----:B-1----:R-:W-:Y:S01]  /*63d0*/  SYNCS.ARRIVE.TRANS64.RED.A1T0 RZ, [UR5], RZ ;  /* 0x000000ffffff79a7 */ /* 0x002fe20008100405 */
[C---:B------:R-:W-:Y:S01]  /*63e0*/  FMUL R4, R29.reuse, R4 ;  /* 0x000000041d047220 */ /* 0x040fe20000400000 */
[C---:B------:R-:W-:Y:S01]  /*63f0*/  FMUL R5, R29.reuse, R5 ;  /* 0x000000051d057220 */ /* 0x040fe20000400000 */
[C---:B------:R-:W-:Y:S01]  /*6400*/  FMUL R6, R29.reuse, R6 ;  /* 0x000000061d067220 */ /* 0x040fe20000400000 */
[C---:B------:R-:W-:Y:S01]  /*6410*/  FMUL R7, R29.reuse, R7 ;  /* 0x000000071d077220 */ /* 0x040fe20000400000 */
[C---:B------:R-:W-:Y:S01]  /*6420*/  FFMA R4, R30.reuse, R0, R4 ;  /* 0x000000001e047223 */ /* 0x040fe20000000004 */
[C---:B------:R-:W-:Y:S01]  /*6430*/  FMUL R8, R29.reuse, R8 ;  /* 0x000000081d087220 */ /* 0x040fe20000400000 */
[C---:B------:R-:W-:Y:S01]  /*6440*/  FFMA R5, R30.reuse, R2, R5 ;  /* 0x000000021e057223 */ /* 0x040fe20000000005 */
[C---:B------:R-:W-:Y:S01]  /*6450*/  FMUL R9, R29.reuse, R9 ;  /* 0x000000091d097220 */ /* 0x040fe20000400000 */
[C---:B------:R-:W-:Y:S01]  /*6460*/  FFMA R6, R30.reuse, R3, R6 ;  /* 0x000000031e067223 */ /* 0x040fe20000000006 */
[C---:B------:R-:W-:Y:S01]  /*6470*/  FMUL R10, R29.reuse, R10 ;  /* 0x0000000a1d0a7220 */ /* 0x040fe20000400000 */
[C---:B------:R-:W-:Y:S01]  /*6480*/  FFMA R7, R30.reuse, R12, R7 ;  /* 0x0000000c1e077223 */ /* 0x040fe20000000007 */
[----:B------:R-:W-:Y:S01]  /*6490*/  FMUL R11, R29, R11 ;  /* 0x0000000b1d0b7220 */ /* 0x000fe20000400000 */
[C---:B------:R-:W-:Y:S01]  /*64a0*/  FFMA R8, R30.reuse, R13, R8 ;  /* 0x0000000d1e087223 */ /* 0x040fe20000000008 */
[C---:B------:R-:W-:Y:S01]  /*64b0*/  FFMA R9, R30.reuse, R14, R9 ;  /* 0x0000000e1e097223 */ /* 0x040fe20000000009 */
[C---:B------:R-:W-:Y:S01]  /*64c0*/  FFMA R10, R30.reuse, R15, R10 ;  /* 0x0000000f1e0a7223 */ /* 0x040fe2000000000a */
[----:B------:R-:W-:Y:S01]  /*64d0*/  FFMA R11, R30, R20, R11 ;  /* 0x000000141e0b7223 */ /* 0x000fe2000000000b */
[----:B------:R-:W-:Y:S02]  /*64e0*/  F2FP.F16.F32.PACK_AB R4, R5, R4 ;  /* 0x000000040504723e */ /* 0x000fe400000000ff */
[----:B------:R-:W-:Y:S02]  /*64f0*/  F2FP.F16.F32.PACK_AB R5, R7, R6 ;  /* 0x000000060705723e */ /* 0x000fe400000000ff */
[----:B------:R-:W-:Y:S02]  /*6500*/  F2FP.F16.F32.PACK_AB R6, R9, R8 ;  /* 0x000000080906723e */ /* 0x000fe400000000ff */
[----:B------:R-:W-:Y:S05]  /*6510*/  F2FP.F16.F32.PACK_AB R7, R11, R10 ;  /* 0x0000000a0b07723e */ /* 0x000fea00000000ff */
[----:B------:R1:W-:Y:S01]  /*6520*/  STSM.16.M88.4 [R65+0x700], R4 ;  /* 0x0007000441007844 */ /* 0x0003e20000000200 */
[----:B------:R-:W-:Y:S01]  /*6530*/  @!PT LDS RZ, [RZ] ;  /* 0x00000000fffff984 */ /* 0x000fe20000000800 */
[----:B------:R-:W-:Y:S01]  /*6540*/  @!PT LDS RZ, [RZ] ;  /* 0x00000000fffff984 */ /* 0x000fe20000000800 */
[----:B------:R-:W-:Y:S01]  /*6550*/  @!PT LDS RZ, [RZ] ;  /* 0x00000000fffff984 */ /* 0x000fe20000000800 */
[----:B------:R-:W-:Y:S01]  /*6560*/  @!PT LDS RZ, [RZ] ;  /* 0x00000000fffff984 */ /* 0x000fe20000000800 */
[----:B------:R3:W-:Y:S07]  /*6570*/  MEMBAR.ALL.CTA ;  /* 0x0000000000007992 */ /* 0x0007ee0000008000 */
[----:B---3--:R-:W3:Y:S02]  /*6580*/  FENCE.VIEW.ASYNC.S ;  /* 0x00000000000073c6 */ /* 0x008ee40000000000 */
[----:B---3--:R-:W-:Y:S06]  /*6590*/  BAR.SYNC.DEFER_BLOCKING 0x1, 0x80 ;  /* 0x0042000000007b1d */ /* 0x008fec0000010000 */
[----:B------:R-:W-:Y:S05]  /*65a0*/  @P0 BRA `(.L_x_99) ;  /* 0x00000000002c0947 */ /* 0x000fea0003800000 */
[----:B------:R-:W-:Y:S01]  /*65b0*/  R2UR UR12, R47 ;  /* 0x000000002f0c72ca */ /* 0x000fe200000e0000 */
[----:B------:R-:W-:Y:S01]  /*65c0*/  UIADD3 UR10, UP0, UPT, UR46, 0x680, URZ ;  /* 0x000006802e0a7890 */ /* 0x000fe2000ff1e0ff */
[----:B------:R-:W-:Y:S01]  /*65d0*/  R2UR UR9, R48 ;  /* 0x00000000300972ca */ /* 0x000fe200000e0000 */
[----:B------:R-:W-:Y:S01]  /*65e0*/  UMOV UR7, UR36 ;  /* 0x0000002400077c82 */ /* 0x000fe20008000000 */
[----:B------:R-:W-:Y:S01]  /*65f0*/  R2UR UR8, R66 ;  /* 0x00000000420872ca */ /* 0x000fe200000e0000 */
[----:B------:R-:W-:Y:S08]  /*6600*/  UIADD3.X UR11, UPT, UPT, URZ, UR47, URZ, UP0, !UPT ;  /* 0x0000002fff0b7290 */ /* 0x000ff000087fe4ff */
[----:B------:R-:W-:Y:S02]  /*6610*/  USHF.L.U32 UR5, UR12, 0x4, URZ ;  /* 0x000000040c057899 */ /* 0x000fe400080006ff */
[----:B------:R-:W-:Y:S02]  /*6620*/  USHF.L.U32 UR6, UR9, 0x6, URZ ;  /* 0x0000000609067899 */ /* 0x000fe400080006ff */
[----:B------:R-:W-:Y:S09]  /*6630*/  UIADD3 UR4, UPT, UPT, UR42, 0x700, UR8 ;  /* 0x000007002a047890 */ /* 0x000ff2000fffe008 */
[----:B------:R3:W-:Y:S02]  /*6640*/  UTMASTG.3D [UR4], [UR10] ;  /* 0x000000040a0073b5 */ /* 0x0007e40008010000 */
[----:B---3--:R0:W-:Y:S02]  /*6650*/  UTMACMDFLUSH ;  /* 0x00000000000079b7 */ /* 0x0081e40000000000 */
.L_x_99:
[----:B------:R-:W-:Y:S05]  /*6660*/  BSYNC.RECONVERGENT B0 ;  /* 0x0000000000007941 */ /* 0x000fea0003800200 */
.L_x_98:
[----:B------:R-:W-:Y:S04]  /*6670*/  BSSY.RECONVERGENT B0, `(.L_x_100) ;  /* 0x0000003000007945 */ /* 0x000fe80003800200 */
[----:B------:R-:W-:Y:S05]  /*6680*/  @P0 BRA `(.L_x_101) ;  /* 0x0000000000040947 */ /* 0x000fea0003800000 */
[----:B------:R-:W-:Y:S04]  /*6690*/  DEPBAR.LE SB0, 0x0 ;  /* 0x000080000000791a */ /* 0x000fe80000000000 */
.L_x_101:
[----:B------:R-:W-:Y:S05]  /*66a0*/  BSYNC.RECONVERGENT B0 ;  /* 0x0000000000007941 */ /* 0x000fea0003800200 */
.L_x_100:
[----:B------:R-:W-:Y:S01]  /*66b0*/  BAR.SYNC.DEFER_BLOCKING 0x1, 0x80 ;  /* 0x0042000000007b1d */ /* 0x000fe20000010000 */
[----:B------:R-:W-:Y:S01]  /*66c0*/  UIADD3 UR43, UPT, UPT, UR43, 0x1, URZ ;  /* 0x000000012b2b7890 */ /* 0x000fe2000fffe0ff */
[----:B------:R-:W-:Y:S02]  /*66d0*/  IADD3 R27, PT, PT, R27, 0x1, RZ ;  /* 0x000000011b1b7810 */ /* 0x000fe40007ffe0ff */
[----:B------:R-:W-:Y:S01]  /*66e0*/  IADD3 R56, PT, PT, R56, 0x1, RZ ;  /* 0x0000000138387810 */ /* 0x000fe20007ffe0ff */
[----:B------:R-:W-:Y:S09]  /*66f0*/  UISETP.NE.AND UP0, UPT, UR43, URZ, UPT ;  /* 0x000000ff2b00728c */ /* 0x000ff2000bf05270 */
[----:B------:R-:W-:Y:S05]  /*6700*/  BRA.U !UP0, `(.L_x_102) ;  /* 0x0000000108287547 */ /* 0x000fea000b800000 */
[----:B------:R-:W-:Y:S01]  /*6710*/  ISETP.NE.AND P0, PT, R64, RZ, PT ;  /* 0x000000ff4000720c */ /* 0x000fe20003f05270 */
[----:B------:R-:W-:Y:S11]  /*6720*/  IMAD.U32 R0, RZ, RZ, UR37 ;  /* 0x00000025ff007e24 */ /* 0x000ff6000f8e00ff */
[----:B------:R-:W-:Y:S01]  /*6730*/  @!UPT UIADD3 URZ, UPT, UPT, URZ, URZ, URZ ;  /* 0x000000fffffff290 */ /* 0x000fe2000fffe0ff */
[C---:B------:R-:W-:Y:S01]  /*6740*/  @P0 LEA R2, R55.reuse, UR42, 0x3 ;  /* 0x0000002a37020c11 */ /* 0x040fe2000f8e18ff */
[----:B------:R-:W-:Y:S04]  /*6750*/  VIADD R55, R55, 0x1 ;  /* 0x0000000137377836 */ /* 0x000fe80000000000 */
[----:B------:R-:W-:Y:S05]  /*6760*/  @P0 VIADD R2, R2, 0x590 ;  /* 0x0000059002020836 */ /* 0x000fea0000000000 */
[----:B------:R-:W-:Y:S04]  /*6770*/  @P0 PRMT R0, R0, 0x654, R2 ;  /* 0x0000065400000816 */ /* 0x000fe80000000002 */
[----:B------:R3:W-:Y:S01]  /*6780*/  @P0 SYNCS.ARRIVE.TRANS64.RED.A1T0 RZ, [R0+URZ], RZ ;  /* 0x000000ff00ff09a7 */ /* 0x0007e200081004ff */
[C---:B------:R-:W-:Y:S04]  /*6790*/  ISETP.NE.AND P0, PT, R55.reuse, 0x2, PT ;  /* 0x000000023700780c */ /* 0x040fe80003f05270 */
[----:B------:R-:W-:Y:S09]  /*67a0*/  SEL R55, R55, RZ, P0 ;  /* 0x000000ff37377207 */ /* 0x000ff20000000000 */
.L_x_102:
[----:B------:R-:W-:Y:S01]  /*67b0*/  ISETP.NE.AND P3, PT, R62, RZ, PT ;  /* 0x000000ff3e00720c */ /* 0x000fe20003f65270 */
[----:B------:R-:W-:Y:S01]  /*67c0*/  IMAD.IADD R47, R25, 0x1, R31 ;  /* 0x00000001192f7824 */ /* 0x000fe200078e021f */
[----:B------:R-:W-:Y:S01]  /*67d0*/  ISETP.NE.AND P0, PT, R63, 0x2, PT ;  /* 0x000000023f00780c */ /* 0x000fe20003f05270 */
[----:B------:R-:W-:Y:S01]  /*67e0*/  IMAD.IADD R48, R26, 0x1, R46 ;  /* 0x000000011a307824 */ /* 0x000fe200078e022e */
[----:B------:R-:W-:Y:S02]  /*67f0*/  ISETP.NE.AND P1, PT, R27, 0x4, PT ;  /* 0x000000041b00780c */ /* 0x000fe40003f25270 */
[----:B------:R-:W-:Y:S02]  /*6800*/  ISETP.NE.AND P2, PT, R56, 0x2, PT ;  /* 0x000000023800780c */ /* 0x000fe40003f45270 */
[----:B------:R-:W-:Y:S02]  /*6810*/  SEL R3, RZ, 0x1, P0 ;  /* 0x00000001ff037807 */ /* 0x000fe40000000000 */
[----:B------:R-:W-:Y:S02]  /*6820*/  SEL R2, RZ, 0x1, P1 ;  /* 0x00000001ff027807 */ /* 0x000fe40000800000 */
[----:B---3--:R-:W-:Y:S02]  /*6830*/  SEL R0, RZ, 0x1, P2 ;  /* 0x00000001ff007807 */ /* 0x008fe40001000000 */
[----:B------:R-:W-:Y:S02]  /*6840*/  @P3 R2UR UR36, R54 ;  /* 0x00000000362432ca */ /* 0x000fe400000e0000 */
[----:B------:R-:W-:Y:S02]  /*6850*/  LOP3.LUT R57, R57, R3, RZ, 0x3c, !PT ;  /* 0x0000000339397212 */ /* 0x000fe400078e3cff */
[----:B------:R-:W-:Y:S02]  /*6860*/  LOP3.LUT R58, R58, R2, RZ, 0x3c, !PT ;  /* 0x000000023a3a7212 */ /* 0x000fe400078e3cff */
[----:B------:R-:W-:Y:S02]  /*6870*/  LOP3.LUT R59, R59, R0, RZ, 0x3c, !PT ;  /* 0x000000003b3b7212 */ /* 0x000fe400078e3cff */
[----:B------:R-:W-:Y:S02]  /*6880*/  SEL R63, R63, RZ, P0 ;  /* 0x000000ff3f3f7207 */ /* 0x000fe40000000000 */
[----:B------:R-:W-:Y:S02]  /*6890*/  SEL R27, R27, RZ, P1 ;  /* 0x000000ff1b1b7207 */ /* 0x000fe40000800000 */
[----:B------:R-:W-:Y:S01]  /*68a0*/  SEL R56, R56, RZ, P2 ;  /* 0x000000ff38387207 */ /* 0x000fe20001000000 */
[----:B------:R-:W-:Y:S06]  /*68b0*/  @P3 BRA `(.L_x_103) ;  /* 0xffffffec00083947 */ /* 0x000fec000383ffff */
[----:B------:R-:W-:-:S09]  /*68c0*/  UISETP.NE.AND UP0, UPT, UR45, URZ, UPT ;  /* 0x000000ff2d00728c */ /* 0x000fd2000bf05270 */
[----:B------:R-:W-:Y:S05]  /*68d0*/  BRA.U !UP0, `(.L_x_104) ;  /* 0x0000000108487547 */ /* 0x000fea000b800000 */
[----:B------:R-:W3:Y:S02]  /*68e0*/  LDCU.64 UR4, c[0x0][0x890] ;  /* 0x00011200ff0477ac */ /* 0x000ee40008000a00 */
[----:B---3--:R-:W-:-:S04]  /*68f0*/  UISETP.NE.U32.AND UP0, UPT, UR4, URZ, UPT ;  /* 0x000000ff0400728c */ /* 0x008fc8000bf05070 */
[----:B------:R-:W-:-:S09]  /*6900*/  UISETP.NE.AND.EX UP0, UPT, UR5, URZ, UPT, UP0 ;  /* 0x000000ff0500728c */ /* 0x000fd2000bf05300 */
[----:B------:R-:W-:Y:S05]  /*6910*/  BRA.U UP0, `(.L_x_105) ;  /* 0x00000001000c7547 */ /* 0x000fea000b800000 */
[----:B------:R-:W-:-:S13]  /*6920*/  FSETP.NEU.AND P0, PT, R30, RZ, PT ;  /* 0x000000ff1e00720b */ /* 0x000fda0003f0d000 */
[----:B------:R-:W-:Y:S05]  /*6930*/  @!P0 EXIT ;  /* 0x000000000000894d */ /* 0x000fea0003800000 */
[----:B------:R-:W-:Y:S05]  /*6940*/  BRA `(.L_x_104) ;  /* 0x00000000002c7947 */ /* 0x000fea0003800000 */
.L_x_105:
[----:B------:R-:W-:Y:S01]  /*6950*/  LOP3.LUT P0, RZ, R49, 0xff, RZ, 0xc0, !PT ;  /* 0x000000ff31ff7812 */ /* 0x000fe2000780c0ff */
[----:B------:R-:W-:-:S12]  /*6960*/  BSSY.RECONVERGENT B0, `(.L_x_104) ;  /* 0x0000009000007945 */ /* 0x000fd80003800200 */
[----:B------:R-:W-:Y:S05]  /*6970*/  @P0 BRA `(.L_x_106) ;  /* 0x0000000000140947 */ /* 0x000fea0003800000 */
[----:B------:R-:W3:Y:S02]  /*6980*/  LDCU.64 UR4, c[0x0][0x888] ;  /* 0x00011100ff0477ac */ /* 0x000ee40008000a00 */
[----:B---3--:R-:W-:-:S04]  /*6990*/  ISETP.NE.U32.AND P0, PT, RZ, UR4, PT ;  /* 0x00000004ff007c0c */ /* 0x008fc8000bf05070 */
[----:B------:R-:W-:-:S13]  /*69a0*/  ISETP.NE.AND.EX P0, PT, RZ, UR5, PT, P0 ;  /* 0x00000005ff007c0c */ /* 0x000fda000bf05300 */
[----:B------:R-:W-:Y:S05]  /*69b0*/  @!P0 EXIT ;  /* 0x000000000000894d */ /* 0x000fea0003800000 */
[----:B------:R-:W-:Y:S05]  /*69c0*/  BRA `(.L_x_107) ;  /* 0x0000000000087947 */ /* 0x000fea0003800000 */
.L_x_106:
[----:B------:R-:W-:-:S13]  /*69d0*/  FSETP.NEU.AND P0, PT, R30, RZ, PT ;  /* 0x000000ff1e00720b */ /* 0x000fda0003f0d000 */
[----:B------:R-:W-:Y:S05]  /*69e0*/  @!P0 EXIT ;  /* 0x000000000000894d */ /* 0x000fea0003800000 */
.L_x_107:
[----:B------:R-:W-:Y:S05]  /*69f0*/  BSYNC.RECONVERGENT B0 ;  /* 0x0000000000007941 */ /* 0x000fea0003800200 */
.L_x_104:
[----:B------:R-:W-:-:S04]  /*6a00*/  DEPBAR.LE SB0, 0x0 ;  /* 0x000080000000791a */ /* 0x000fc80000000000 */
[----:B------:R-:W-:Y:S05]  /*6a10*/  EXIT ;  /* 0x000000000000794d */ /* 0x000fea0003800000 */
.L_x_20:
[----:B--2---:R2:W1:Y:S02]  /*6a20*/  SYNCS.PHASECHK.TRANS64.TRYWAIT P0, [R2+URZ+0x620], R3 ;  /* 0x00062003020075a7 */ /* 0x00446400080011ff */
[----:B-1----:R-:W-:Y:S05]  /*6a30*/  @!P0 NANOSLEEP.SYNCS 0x989680 ;  /* 0x009896800000895d */ /* 0x002fea0003900000 */
[----:B------:R-:W1:Y:S02]  /*6a40*/  @!P0 SYNCS.PHASECHK.TRANS64 P0, [R2+URZ+0x620], R3 ;  /* 0x00062003020085a7 */ /* 0x000e6400080010ff */
[----:B-1----:R-:W-:Y:S05]  /*6a50*/  @!P0 BRA `(.L_x_20) ;  /* 0xfffffffc00f08947 */ /* 0x002fea000383ffff */
[----:B------:R-:W-:Y:S05]  /*6a60*/  BRA `(.L_x_108) ;  /* 0xffffffb4007c7947 */ /* 0x000fea000383ffff */
.L_x_23:
[----:B-1----:R-:W-:-:S07]  /*6a70*/  MOV R2, UR33 ;  /* 0x0000002100027c02 */ /* 0x002fce0008000f00 */
.L_x_109:
[----:B-1----:R1:W2:Y:S02]  /*6a80*/  SYNCS.PHASECHK.TRANS64.TRYWAIT P0, [R2+URZ+0x2c0], R4 ;  /* 0x0002c004020075a7 */ /* 0x0022a400080011ff */
[----:B--2---:R-:W-:Y:S05]  /*6a90*/  @!P0 NANOSLEEP.SYNCS 0x989680 ;  /* 0x009896800000895d */ /* 0x004fea0003900000 */
[----:B------:R-:W2:Y:S02]  /*6aa0*/  @!P0 SYNCS.PHASECHK.TRANS64 P0, [R2+URZ+0x2c0], R4 ;  /* 0x0002c004020085a7 */ /* 0x000ea400080010ff */
[----:B--2---:R-:W-:Y:S05]  /*6ab0*/  @!P0 BRA `(.L_x_109) ;  /* 0xfffffffc00f08947 */ /* 0x004fea000383ffff */
[----:B------:R-:W-:Y:S05]  /*6ac0*/  BRA `(.L_x_22) ;  /* 0xffffffb400d07947 */ /* 0x000fea000383ffff */
.L_x_29:
[----:B-1----:R-:W-:-:S07]  /*6ad0*/  MOV R2, UR17 ;  /* 0x0000001100027c02 */ /* 0x002fce0008000f00 */
.L_x_110:
[----:B-1----:R1:W2:Y:S02]  /*6ae0*/  SYNCS.PHASECHK.TRANS64.TRYWAIT P0, [R2+URZ+0x2c0], R4 ;  /* 0x0002c004020075a7 */ /* 0x0022a400080011ff */
[----:B--2---:R-:W-:Y:S05]  /*6af0*/  @!P0 NANOSLEEP.SYNCS 0x989680 ;  /* 0x009896800000895d */ /* 0x004fea0003900000 */
[----:B------:R-:W2:Y:S02]  /*6b00*/  @!P0 SYNCS.PHASECHK.TRANS64 P0, [R2+URZ+0x2c0], R4 ;  /* 0x0002c004020085a7 */ /* 0x000ea400080010ff */
[----:B--2---:R-:W-:Y:S05]  /*6b10*/  @!P0 BRA `(.L_x_110) ;  /* 0xfffffffc00f08947 */ /* 0x004fea000383ffff */
[----:B------:R-:W-:Y:S05]  /*6b20*/  BRA `(.L_x_28) ;  /* 0xffffffb800787947 */ /* 0x000fea000383ffff */
.L_x_33:
[----:B-1----:R1:W2:Y:S02]  /*6b30*/  SYNCS.PHASECHK.TRANS64.TRYWAIT P0, [R2+URZ+0x5b0], R3 ;  /* 0x0005b003020075a7 */ /* 0x0022a400080011ff */
[----:B--2---:R-:W-:Y:S05]  /*6b40*/  @!P0 NANOSLEEP.SYNCS 0x989680 ;  /* 0x009896800000895d */ /* 0x004fea0003900000 */
[----:B------:R-:W2:Y:S02]  /*6b50*/  @!P0 SYNCS.PHASECHK.TRANS64 P0, [R2+URZ+0x5b0], R3 ;  /* 0x0005b003020085a7 */ /* 0x000ea400080010ff */
[----:B--2---:R-:W-:Y:S05]  /*6b60*/  @!P0 BRA `(.L_x_33) ;  /* 0xfffffffc00f08947 */ /* 0x004fea000383ffff */
[----:B------:R-:W-:Y:S05]  /*6b70*/  BRA `(.L_x_111) ;  /* 0xffffffbc00087947 */ /* 0x000fea000383ffff */
.L_x_37:
[----:B------:R-:W-:-:S07]  /*6b80*/  MOV R2, UR5 ;  /* 0x0000000500027c02 */ /* 0x000fce0008000f00 */
.L_x_112:
[----:B-1----:R1:W2:Y:S02]  /*6b90*/  SYNCS.PHASECHK.TRANS64.TRYWAIT P0, [R2+URZ], R3 ;  /* 0x00000003020075a7 */ /* 0x0022a400080011ff */
[----:B--2---:R-:W-:Y:S05]  /*6ba0*/  @!P0 NANOSLEEP.SYNCS 0x989680 ;  /* 0x009896800000895d */ /* 0x004fea0003900000 */
[----:B------:R-:W2:Y:S02]  /*6bb0*/  @!P0 SYNCS.PHASECHK.TRANS64 P0, [R2+URZ], R3 ;  /* 0x00000003020085a7 */ /* 0x000ea400080010ff */
[----:B--2---:R-:W-:Y:S05]  /*6bc0*/  @!P0 BRA `(.L_x_112) ;  /* 0xfffffffc00f08947 */ /* 0x004fea000383ffff */
[----:B------:R-:W-:Y:S05]  /*6bd0*/  BRA `(.L_x_113) ;  /* 0xffffffc0007c7947 */ /* 0x000fea000383ffff */
.L_x_38:
[----:B------:R-:W-:-:S07]  /*6be0*/  MOV R2, UR5 ;  /* 0x0000000500027c02 */ /* 0x000fce0008000f00 */
.L_x_114:
[----:B-1----:R1:W2:Y:S02]  /*6bf0*/  SYNCS.PHASECHK.TRANS64.TRYWAIT P0, [R2+URZ], R4 ;  /* 0x00000004020075a7 */ /* 0x0022a400080011ff */
[----:B--2---:R-:W-:Y:S05]  /*6c00*/  @!P0 NANOSLEEP.SYNCS 0x989680 ;  /* 0x009896800000895d */ /* 0x004fea0003900000 */
[----:B------:R-:W2:Y:S02]  /*6c10*/  @!P0 SYNCS.PHASECHK.TRANS64 P0, [R2+URZ], R4 ;  /* 0x00000004020085a7 */ /* 0x000ea400080010ff */
[----:B--2---:R-:W-:Y:S05]  /*6c20*/  @!P0 BRA `(.L_x_114) ;  /* 0xfffffffc00f08947 */ /* 0x004fea000383ffff */
[----:B------:R-:W-:Y:S05]  /*6c30*/  BRA `(.L_x_115) ;  /* 0xffffffc000887947 */ /* 0x000fea000383ffff */
.L_x_39:
[----:B------:R-:W-:-:S07]  /*6c40*/  MOV R2, UR5 ;  /* 0x0000000500027c02 */ /* 0x000fce0008000f00 */
.L_x_116:
[----:B-1----:R1:W2:Y:S02]  /*6c50*/  SYNCS.PHASECHK.TRANS64.TRYWAIT P0, [R2+URZ], R4 ;  /* 0x00000004020075a7 */ /* 0x0022a400080011ff */
[----:B--2---:R-:W-:Y:S05]  /*6c60*/  @!P0 NANOSLEEP.SYNCS 0x989680 ;  /* 0x009896800000895d */ /* 0x004fea0003900000 */
[----:B------:R-:W2:Y:S02]  /*6c70*/  @!P0 SYNCS.PHASECHK.TRANS64 P0, [R2+URZ], R4 ;  /* 0x00000004020085a7 */ /* 0x000ea400080010ff */
[----:B--2---:R-:W-:Y:S05]  /*6c80*/  @!P0 BRA `(.L_x_116) ;  /* 0xfffffffc00f08947 */ /* 0x004fea000383ffff */
[----:B------:R-:W-:Y:S05]  /*6c90*/  BRA `(.L_x_117) ;  /* 0xffffffc000947947 */ /* 0x000fea000383ffff */
.L_x_40:
[----:B------:R-:W-:-:S07]  /*6ca0*/  MOV R2, UR5 ;  /* 0x0000000500027c02 */ /* 0x000fce0008000f00 */
.L_x_118:
[----:B-1----:R1:W2:Y:S02]  /*6cb0*/  SYNCS.PHASECHK.TRANS64.TRYWAIT P0, [R2+URZ], R4 ;  /* 0x00000004020075a7 */ /* 0x0022a400080011ff */
[----:B--2---:R-:W-:Y:S05]  /*6cc0*/  @!P0 NANOSLEEP.SYNCS 0x989680 ;  /* 0x009896800000895d */ /* 0x004fea0003900000 */
[----:B------:R-:W2:Y:S02]  /*6cd0*/  @!P0 SYNCS.PHASECHK.TRANS64 P0, [R2+URZ], R4 ;  /* 0x00000004020085a7 */ /* 0x000ea400080010ff */
[----:B--2---:R-:W-:Y:S05]  /*6ce0*/  @!P0 BRA `(.L_x_118) ;  /* 0xfffffffc00f08947 */ /* 0x004fea000383ffff */
[----:B------:R-:W-:Y:S05]  /*6cf0*/  BRA `(.L_x_119) ;  /* 0xffffffc000a07947 */ /* 0x000fea000383ffff */
.L_x_41:
[----:B------:R-:W-:-:S07]  /*6d00*/  MOV R2, UR5 ;  /* 0x0000000500027c02 */ /* 0x000fce0008000f00 */
.L_x_120:
[----:B-1----:R1:W2:Y:S02]  /*6d10*/  SYNCS.PHASECHK.TRANS64.TRYWAIT P0, [R2+URZ], R4 ;  /* 0x00000004020075a7 */ /* 0x0022a400080011ff */
[----:B--2---:R-:W-:Y:S05]  /*6d20*/  @!P0 NANOSLEEP.SYNCS 0x989680 ;  /* 0x009896800000895d */ /* 0x004fea0003900000 */
[----:B------:R-:W2:Y:S02]  /*6d30*/  @!P0 SYNCS.PHASECHK.TRANS64 P0, [R2+URZ], R4 ;  /* 0x00000004020085a7 */ /* 0x000ea400080010ff */
[----:B--2---:R-:W-:Y:S05]  /*6d40*/  @!P0 BRA `(.L_x_120) ;  /* 0xfffffffc00f08947 */ /* 0x004fea000383ffff */
[----:B------:R-:W-:Y:S05]  /*6d50*/  BRA `(.L_x_121) ;  /* 0xffffffc000ac7947 */ /* 0x000fea000383ffff */
.L_x_42:
[----:B------:R-:W-:-:S07]  /*6d60*/  MOV R2, UR5 ;  /* 0x0000000500027c02 */ /* 0x000fce0008000f00 */
.L_x_122:
[----:B-1----:R1:W2:Y:S02]  /*6d70*/  SYNCS.PHASECHK.TRANS64.TRYWAIT P0, [R2+URZ], R4 ;  /* 0x00000004020075a7 */ /* 0x0022a400080011ff */
[----:B--2---:R-:W-:Y:S05]  /*6d80*/  @!P0 NANOSLEEP.SYNCS 0x989680 ;  /* 0x009896800000895d */ /* 0x004fea0003900000 */
[----:B------:R-:W2:Y:S02]  /*6d90*/  @!P0 SYNCS.PHASECHK.TRANS64 P0, [R2+URZ], R4 ;  /* 0x00000004020085a7 */ /* 0x000ea400080010ff */
[----:B--2---:R-:W-:Y:S05]  /*6da0*/  @!P0 BRA `(.L_x_122) ;  /* 0xfffffffc00f08947 */ /* 0x004fea000383ffff */
[----:B------:R-:W-:Y:S05]  /*6db0*/  BRA `(.L_x_123) ;  /* 0xffffffc000b87947 */ /* 0x000fea000383ffff */
.L_x_43:
[----:B------:R-:W-:-:S07]  /*6dc0*/  MOV R2, UR5 ;  /* 0x0000000500027c02 */ /* 0x000fce0008000f00 */
.L_x_124:
[----:B-1----:R1:W2:Y:S02]  /*6dd0*/  SYNCS.PHASECHK.TRANS64.TRYWAIT P0, [R2+URZ], R4 ;  /* 0x00000004020075a7 */ /* 0x0022a400080011ff */
[----:B--2---:R-:W-:Y:S05]  /*6de0*/  @!P0 NANOSLEEP.SYNCS 0x989680 ;  /* 0x009896800000895d */ /* 0x004fea0003900000 */
[----:B------:R-:W2:Y:S02]  /*6df0*/  @!P0 SYNCS.PHASECHK.TRANS64 P0, [R2+URZ], R4 ;  /* 0x00000004020085a7 */ /* 0x000ea400080010ff */
[----:B--2---:R-:W-:Y:S05]  /*6e00*/  @!P0 BRA `(.L_x_124) ;  /* 0xfffffffc00f08947 */ /* 0x004fea000383ffff */
[----:B------:R-:W-:Y:S05]  /*6e10*/  BRA `(.L_x_125) ;  /* 0xffffffc000c47947 */ /* 0x000fea000383ffff */
.L_x_44:
[----:B------:R-:W-:-:S07]  /*6e20*/  MOV R2, UR5 ;  /* 0x0000000500027c02 */ /* 0x000fce0008000f00 */
.L_x_126:
[----:B-1----:R1:W2:Y:S02]  /*6e30*/  SYNCS.PHASECHK.TRANS64.TRYWAIT P0, [R2+URZ], R4 ;  /* 0x00000004020075a7 */ /* 0x0022a400080011ff */
[----:B--2---:R-:W-:Y:S05]  /*6e40*/  @!P0 NANOSLEEP.SYNCS 0x989680 ;  /* 0x009896800000895d */ /* 0x004fea0003900000 */
[----:B------:R-:W2:Y:S02]  /*6e50*/  @!P0 SYNCS.PHASECHK.TRANS64 P0, [R2+URZ], R4 ;  /* 0x00000004020085a7 */ /* 0x000ea400080010ff */
[----:B--2---:R-:W-:Y:S05]  /*6e60*/  @!P0 BRA `(.L_x_126) ;  /* 0xfffffffc00f08947 */ /* 0x004fea000383ffff */
[----:B------:R-:W-:Y:S05]  /*6e70*/  BRA `(.L_x_127) ;  /* 0xffffffc000d07947 */ /* 0x000fea000383ffff */
.L_x_47:
[----:B-1----:R1:W2:Y:S02]  /*6e80*/  SYNCS.PHASECHK.TRANS64.TRYWAIT P0, [R0+URZ+0x610], R4 ;  /* 0x00061004000075a7 */ /* 0x0022a400080011ff */
[----:B--2---:R-:W-:Y:S05]  /*6e90*/  @!P0 NANOSLEEP.SYNCS 0x989680 ;  /* 0x009896800000895d */ /* 0x004fea0003900000 */
[----:B------:R-:W2:Y:S02]  /*6ea0*/  @!P0 SYNCS.PHASECHK.TRANS64 P0, [R0+URZ+0x610], R4 ;  /* 0x00061004000085a7 */ /* 0x000ea400080010ff */
[----:B--2---:R-:W-:Y:S05]  /*6eb0*/  @!P0 BRA `(.L_x_47) ;  /* 0xfffffffc00f08947 */ /* 0x004fea000383ffff */
[----:B------:R-:W-:Y:S05]  /*6ec0*/  BRA `(.L_x_128) ;  /* 0xffffffc400247947 */ /* 0x000fea000383ffff */
.L_x_48:
[----:B------:R-:W-:-:S07]  /*6ed0*/  MOV R0, UR5 ;  /* 0x0000000500007c02 */ /* 0x000fce0008000f00 */
.L_x_129:
[----:B-1----:R1:W2:Y:S02]  /*6ee0*/  SYNCS.PHASECHK.TRANS64.TRYWAIT P0, [R0+URZ+0x5c0], R5 ;  /* 0x0005c005000075a7 */ /* 0x0022a400080011ff */
[----:B--2---:R-:W-:Y:S05]  /*6ef0*/  @!P0 NANOSLEEP.SYNCS 0x989680 ;  /* 0x009896800000895d */ /* 0x004fea0003900000 */
[----:B------:R-:W2:Y:S02]  /*6f00*/  @!P0 SYNCS.PHASECHK.TRANS64 P0, [R0+URZ+0x5c0], R5 ;  /* 0x0005c005000085a7 */ /* 0x000ea400080010ff */
[----:B--2---:R-:W-:Y:S05]  /*6f10*/  @!P0 BRA `(.L_x_129) ;  /* 0xfffffffc00f08947 */ /* 0x004fea000383ffff */
[----:B------:R-:W-:Y:S05]  /*6f20*/  BRA `(.L_x_130) ;  /* 0xffffffc400347947 */ /* 0x000fea000383ffff */
.L_x_49:
[----:B-1----:R1:W2:Y:S02]  /*6f30*/  SYNCS.PHASECHK.TRANS64.TRYWAIT P1, [R0+URZ+0x5b0], R4 ;  /* 0x0005b004000075a7 */ /* 0x0022a400080211ff */
[----:B--2---:R-:W-:Y:S05]  /*6f40*/  @!P1 NANOSLEEP.SYNCS 0x989680 ;  /* 0x009896800000995d */ /* 0x004fea0003900000 */
[----:B------:R-:W2:Y:S02]  /*6f50*/  @!P1 SYNCS.PHASECHK.TRANS64 P1, [R0+URZ+0x5b0], R4 ;  /* 0x0005b004000095a7 */ /* 0x000ea400080210ff */
[----:B--2---:R-:W-:Y:S05]  /*6f60*/  @!P1 BRA `(.L_x_49) ;  /* 0xfffffffc00f09947 */ /* 0x004fea000383ffff */
[----:B------:R-:W-:Y:S05]  /*6f70*/  BRA `(.L_x_131) ;  /* 0xffffffc400647947 */ /* 0x000fea000383ffff */
.L_x_52:
[----:B------:R-:W-:-:S07]  /*6f80*/  MOV R0, UR5 ;  /* 0x0000000500007c02 */ /* 0x000fce0008000f00 */
.L_x_132:
[----:B-1----:R1:W2:Y:S02]  /*6f90*/  SYNCS.PHASECHK.TRANS64.TRYWAIT P0, [R0+URZ+0x5c0], R2 ;  /* 0x0005c002000075a7 */ /* 0x0022a400080011ff */
[----:B--2---:R-:W-:Y:S05]  /*6fa0*/  @!P0 NANOSLEEP.SYNCS 0x989680 ;  /* 0x009896800000895d */ /* 0x004fea0003900000 */
[----:B------:R-:W2:Y:S02]  /*6fb0*/  @!P0 SYNCS.PHASECHK.TRANS64 P0, [R0+URZ+0x5c0], R2 ;  /* 0x0005c002000085a7 */ /* 0x000ea400080010ff */
[----:B--2---:R-:W-:Y:S05]  /*6fc0*/  @!P0 BRA `(.L_x_132) ;  /* 0xfffffffc00f08947 */ /* 0x004fea000383ffff */
[----:B------:R-:W-:Y:S05]  /*6fd0*/  BRA `(.L_x_51) ;  /* 0xffffffc400b87947 */ /* 0x000fea000383ffff */
.L_x_59:
[----:B-1----:R1:W2:Y:S02]  /*6fe0*/  SYNCS.PHASECHK.TRANS64.TRYWAIT P1, [R0+URZ+0x5b0], R2 ;  /* 0x0005b002000075a7 */ /* 0x0022a400080211ff */
[----:B--2---:R-:W-:Y:S05]  /*6ff0*/  @!P1 NANOSLEEP.SYNCS 0x989680 ;  /* 0x009896800000995d */ /* 0x004fea0003900000 */
[----:B------:R-:W2:Y:S02]  /*7000*/  @!P1 SYNCS.PHASECHK.TRANS64 P1, [R0+URZ+0x5b0], R2 ;  /* 0x0005b002000095a7 */ /* 0x000ea400080210ff */
[----:B--2---:R-:W-:Y:S05]  /*7010*/  @!P1 BRA `(.L_x_59) ;  /* 0xfffffffc00f09947 */ /* 0x004fea000383ffff */
[----:B------:R-:W-:Y:S05]  /*7020*/  BRA `(.L_x_133) ;  /* 0xffffffcc00107947 */ /* 0x000fea000383ffff */
.L_x_60:
[----:B------:R-:W-:-:S07]  /*7030*/  MOV R2, UR9 ;  /* 0x0000000900027c02 */ /* 0x000fce0008000f00 */
.L_x_134:
[----:B-1----:R1:W2:Y:S02]  /*7040*/  SYNCS.PHASECHK.TRANS64.TRYWAIT P0, [R2+URZ+0x5f0], R0 ;  /* 0x0005f000020075a7 */ /* 0x0022a400080011ff */
[----:B--2---:R-:W-:Y:S05]  /*7050*/  @!P0 NANOSLEEP.SYNCS 0x989680 ;  /* 0x009896800000895d */ /* 0x004fea0003900000 */
[----:B------:R-:W2:Y:S02]  /*7060*/  @!P0 SYNCS.PHASECHK.TRANS64 P0, [R2+URZ+0x5f0], R0 ;  /* 0x0005f000020085a7 */ /* 0x000ea400080010ff */
[----:B--2---:R-:W-:Y:S05]  /*7070*/  @!P0 BRA `(.L_x_134) ;  /* 0xfffffffc00f08947 */ /* 0x004fea000383ffff */
[----:B------:R-:W-:Y:S05]  /*7080*/  BRA `(.L_x_135) ;  /* 0xffffffcc00447947 */ /* 0x000fea000383ffff */
.L_x_63:
[----:B------:R-:W-:Y:S07]  /*7090*/  MOV R0, UR7 ;  /* 0x0000000700007c02 */ /* 0x000fee0008000f00 */
.L_x_136:
[----:B-1----:R1:W2:Y:S02]  /*70a0*/  SYNCS.PHASECHK.TRANS64.TRYWAIT P0, [R0+URZ], R2 ;  /* 0x00000002000075a7 */ /* 0x0022a400080011ff */
[----:B--2---:R-:W-:Y:S05]  /*70b0*/  @!P0 NANOSLEEP.SYNCS 0x989680 ;  /* 0x009896800000895d */ /* 0x004fea0003900000 */
[----:B------:R-:W2:Y:S02]  /*70c0*/  @!P0 SYNCS.PHASECHK.TRANS64 P0, [R0+URZ], R2 ;  /* 0x00000002000085a7 */ /* 0x000ea400080010ff */
[----:B--2---:R-:W-:Y:S05]  /*70d0*/  @!P0 BRA `(.L_x_136) ;  /* 0xfffffffc00f08947 */ /* 0x004fea000383ffff */
[----:B------:R-:W-:Y:S05]  /*70e0*/  BRA `(.L_x_62) ;  /* 0xffffffcc007c7947 */ /* 0x000fea000383ffff */
.L_x_66:
[----:B------:R-:W-:-:S07]  /*70f0*/  MOV R0, UR5 ;  /* 0x0000000500007c02 */ /* 0x000fce0008000f00 */
.L_x_137:
[----:B--2---:R2:W3:Y:S02]  /*7100*/  SYNCS.PHASECHK.TRANS64.TRYWAIT P0, [R0+URZ], R2 ;  /* 0x00000002000075a7 */ /* 0x0044e400080011ff */
[----:B---3--:R-:W-:Y:S05]  /*7110*/  @!P0 NANOSLEEP.SYNCS 0x989680 ;  /* 0x009896800000895d */ /* 0x008fea0003900000 */
[----:B------:R-:W3:Y:S02]  /*7120*/  @!P0 SYNCS.PHASECHK.TRANS64 P0, [R0+URZ], R2 ;  /* 0x00000002000085a7 */ /* 0x000ee400080010ff */
[----:B---3--:R-:W-:Y:S05]  /*7130*/  @!P0 BRA `(.L_x_137) ;  /* 0xfffffffc00f08947 */ /* 0x008fea000383ffff */
[----:B------:R-:W-:Y:S05]  /*7140*/  BRA `(.L_x_138) ;  /* 0xffffffd0001c7947 */ /* 0x000fea000383ffff */
.L_x_67:
[----:B------:R-:W-:-:S07]  /*7150*/  MOV R0, UR5 ;  /* 0x0000000500007c02 */ /* 0x000fce0008000f00 */
.L_x_139:
[----:B--2---:R2:W3:Y:S02]  /*7160*/  SYNCS.PHASECHK.TRANS64.TRYWAIT P0, [R0+URZ], R3 ;  /* 0x00000003000075a7 */ /* 0x0044e400080011ff */
[----:B---3--:R-:W-:Y:S05]  /*7170*/  @!P0 NANOSLEEP.SYNCS 0x989680 ;  /* 0x009896800000895d */ /* 0x008fea0003900000 */
[----:B------:R-:W3:Y:S02]  /*7180*/  @!P0 SYNCS.PHASECHK.TRANS64 P0, [R0+URZ], R3 ;  /* 0x00000003000085a7 */ /* 0x000ee400080010ff */
[----:B---3--:R-:W-:Y:S05]  /*7190*/  @!P0 BRA `(.L_x_139) ;  /* 0xfffffffc00f08947 */ /* 0x008fea000383ffff */
[----:B------:R-:W-:Y:S05]  /*71a0*/  BRA `(.L_x_140) ;  /* 0xffffffd000287947 */ /* 0x000fea000383ffff */
.L_x_68:
[----:B------:R-:W-:-:S07]  /*71b0*/  MOV R0, UR5 ;  /* 0x0000000500007c02 */ /* 0x000fce0008000f00 */
.L_x_141:
[----:B--2---:R2:W3:Y:S02]  /*71c0*/  SYNCS.PHASECHK.TRANS64.TRYWAIT P0, [R0+URZ], R3 ;  /* 0x00000003000075a7 */ /* 0x0044e400080011ff */
[----:B---3--:R-:W-:Y:S05]  /*71d0*/  @!P0 NANOSLEEP.SYNCS 0x989680 ;  /* 0x009896800000895d */ /* 0x008fea0003900000 */
[----:B------:R-:W3:Y:S02]  /*71e0*/  @!P0 SYNCS.PHASECHK.TRANS64 P0, [R0+URZ], R3 ;  /* 0x00000003000085a7 */ /* 0x000ee400080010ff */
[----:B---3--:R-:W-:Y:S05]  /*71f0*/  @!P0 BRA `(.L_x_141) ;  /* 0xfffffffc00f08947 */ /* 0x008fea000383ffff */
[----:B------:R-:W-:Y:S05]  /*7200*/  BRA `(.L_x_142) ;  /* 0xffffffd000347947 */ /* 0x000fea000383ffff */
.L_x_69:
[----:B--2---:R-:W-:-:S07]  /*7210*/  MOV R0, UR7 ;  /* 0x0000000700007c02 */ /* 0x004fce0008000f00 */
.L_x_143:
[----:B--2---:R2:W3:Y:S02]  /*7220*/  SYNCS.PHASECHK.TRANS64.TRYWAIT P0, [R0+URZ], R2 ;  /* 0x00000002000075a7 */ /* 0x0044e400080011ff */
[----:B---3--:R-:W-:Y:S05]  /*7230*/  @!P0 NANOSLEEP.SYNCS 0x989680 ;  /* 0x009896800000895d */ /* 0x008fea0003900000 */
[----:B------:R-:W3:Y:S02]  /*7240*/  @!P0 SYNCS.PHASECHK.TRANS64 P0, [R0+URZ], R2 ;  /* 0x00000002000085a7 */ /* 0x000ee400080010ff */
[----:B---3--:R-:W-:Y:S05]  /*7250*/  @!P0 BRA `(.L_x_143) ;  /* 0xfffffffc00f08947 */ /* 0x008fea000383ffff */
[----:B------:R-:W-:Y:S05]  /*7260*/  BRA `(.L_x_144) ;  /* 0xffffffd000407947 */ /* 0x000fea000383ffff */
.L_x_74:
[----:B--2---:R2:W3:Y:S02]  /*7270*/  SYNCS.PHASECHK.TRANS64.TRYWAIT P0, [R0+URZ+0x5b0], R2 ;  /* 0x0005b002000075a7 */ /* 0x0044e400080011ff */
[----:B---3--:R-:W-:Y:S05]  /*7280*/  @!P0 NANOSLEEP.SYNCS 0x989680 ;  /* 0x009896800000895d */ /* 0x008fea0003900000 */
[----:B------:R-:W3:Y:S02]  /*7290*/  @!P0 SYNCS.PHASECHK.TRANS64 P0, [R0+URZ+0x5b0], R2 ;  /* 0x0005b002000085a7 */ /* 0x000ee400080010ff */
[----:B---3--:R-:W-:Y:S05]  /*72a0*/  @!P0 BRA `(.L_x_74) ;  /* 0xfffffffc00f08947 */ /* 0x008fea000383ffff */
[----:B------:R-:W-:Y:S05]  /*72b0*/  BRA `(.L_x_145) ;  /* 0xffffffd400387947 */ /* 0x000fea000383ffff */
.L_x_77:
[----:B------:R-:W-:Y:S07]  /*72c0*/  MOV R0, UR7 ;  /* 0x0000000700007c02 */ /* 0x000fee0008000f00 */
.L_x_146:
[----:B--2---:R2:W3:Y:S02]  /*72d0*/  SYNCS.PHASECHK.TRANS64.TRYWAIT P0, [R0+URZ+0x5a8], R2 ;  /* 0x0005a802000075a7 */ /* 0x0044e400080011ff */
[----:B---3--:R-:W-:Y:S05]  /*72e0*/  @!P0 NANOSLEEP.SYNCS 0x989680 ;  /* 0x009896800000895d */ /* 0x008fea0003900000 */
[----:B------:R-:W3:Y:S02]  /*72f0*/  @!P0 SYNCS.PHASECHK.TRANS64 P0, [R0+URZ+0x5a8], R2 ;  /* 0x0005a802000085a7 */ /* 0x000ee400080010ff */
[----:B---3--:R-:W-:Y:S05]  /*7300*/  @!P0 BRA `(.L_x_146) ;  /* 0xfffffffc00f08947 */ /* 0x008fea000383ffff */
[----:B------:R-:W-:Y:S05]  /*7310*/  BRA `(.L_x_76) ;  /* 0xffffffd800207947 */ /* 0x000fea000383ffff */
.L_x_80:
[----:B------:R-:W-:Y:S07]  /*7320*/  MOV R0, UR13 ;  /* 0x0000000d00007c02 */ /* 0x000fee0008000f00 */
.L_x_147:
[----:B-1----:R1:W2:Y:S02]  /*7330*/  SYNCS.PHASECHK.TRANS64.TRYWAIT P2, [R0+URZ+0x590], R29 ;  /* 0x0005901d000075a7 */ /* 0x0022a400080411ff */
[----:B--2---:R-:W-:Y:S05]  /*7340*/  @!P2 NANOSLEEP.SYNCS 0x989680 ;  /* 0x009896800000a95d */ /* 0x004fea0003900000 */
[----:B------:R-:W2:Y:S02]  /*7350*/  @!P2 SYNCS.PHASECHK.TRANS64 P2, [R0+URZ+0x590], R29 ;  /* 0x0005901d0000a5a7 */ /* 0x000ea400080410ff */
[----:B--2---:R-:W-:Y:S05]  /*7360*/  @!P2 BRA `(.L_x_147) ;  /* 0xfffffffc00f0a947 */ /* 0x004fea000383ffff */
[----:B------:R-:W-:Y:S05]  /*7370*/  BRA `(.L_x_148) ;  /* 0xffffffd800bc7947 */ /* 0x000fea000383ffff */
.L_x_82:
[----:B------:R-:W-:-:S07]  /*7380*/  MOV R0, UR4 ;  /* 0x0000000400007c02 */ /* 0x000fce0008000f00 */
.L_x_149:
[----:B-1----:R1:W3:Y:S02]  /*7390*/  SYNCS.PHASECHK.TRANS64.TRYWAIT P0, [R0+URZ], R2 ;  /* 0x00000002000075a7 */ /* 0x0022e400080011ff */
[----:B---3--:R-:W-:Y:S05]  /*73a0*/  @!P0 NANOSLEEP.SYNCS 0x989680 ;  /* 0x009896800000895d */ /* 0x008fea0003900000 */
[----:B------:R-:W3:Y:S02]  /*73b0*/  @!P0 SYNCS.PHASECHK.TRANS64 P0, [R0+URZ], R2 ;  /* 0x00000002000085a7 */ /* 0x000ee400080010ff */
[----:B---3--:R-:W-:Y:S05]  /*73c0*/  @!P0 BRA `(.L_x_149) ;  /* 0xfffffffc00f08947 */ /* 0x008fea000383ffff */
[----:B------:R-:W-:Y:S05]  /*73d0*/  BRA `(.L_x_150) ;  /* 0xffffffdc00587947 */ /* 0x000fea000383ffff */
.L_x_84:
[----:B--2---:R2:W4:Y:S02]  /*73e0*/  SYNCS.PHASECHK.TRANS64.TRYWAIT P0, [R0+URZ+0x5b0], R2 ;  /* 0x0005b002000075a7 */ /* 0x00452400080011ff */
[----:B----4-:R-:W-:Y:S05]  /*73f0*/  @!P0 NANOSLEEP.SYNCS 0x989680 ;  /* 0x009896800000895d */ /* 0x010fea0003900000 */
[----:B------:R-:W4:Y:S02]  /*7400*/  @!P0 SYNCS.PHASECHK.TRANS64 P0, [R0+URZ+0x5b0], R2 ;  /* 0x0005b002000085a7 */ /* 0x000f2400080010ff */
[----:B----4-:R-:W-:Y:S05]  /*7410*/  @!P0 BRA `(.L_x_84) ;  /* 0xfffffffc00f08947 */ /* 0x010fea000383ffff */
[----:B------:R-:W-:Y:S05]  /*7420*/  BRA `(.L_x_151) ;  /* 0xffffffe000407947 */ /* 0x000fea000383ffff */
.L_x_94:
[----:B-1----:R1:W2:Y:S02]  /*7430*/  SYNCS.PHASECHK.TRANS64.TRYWAIT P1, [R3+URZ+0x580], R4 ;  /* 0x00058004030075a7 */ /* 0x0022a400080211ff */
[----:B--2---:R-:W-:Y:S05]  /*7440*/  @!P1 NANOSLEEP.SYNCS 0x989680 ;  /* 0x009896800000995d */ /* 0x004fea0003900000 */
[----:B------:R-:W2:Y:S02]  /*7450*/  @!P1 SYNCS.PHASECHK.TRANS64 P1, [R3+URZ+0x580], R4 ;  /* 0x00058004030095a7 */ /* 0x000ea400080210ff */
[----:B--2---:R-:W-:Y:S05]  /*7460*/  @!P1 BRA `(.L_x_94) ;  /* 0xfffffffc00f09947 */ /* 0x004fea000383ffff */
[----:B------:R-:W-:Y:S05]  /*7470*/  BRA `(.L_x_93) ;  /* 0xffffffec00207947 */ /* 0x000fea000383ffff */
.L_x_96:
[----:B----4-:R4:W1:Y:S02]  /*7480*/  SYNCS.PHASECHK.TRANS64.TRYWAIT P1, [R67+URZ+0x5d0], R5 ;  /* 0x0005d005430075a7 */ /* 0x01086400080211ff */
[----:B-1----:R-:W-:Y:S05]  /*7490*/  @!P1 NANOSLEEP.SYNCS 0x989680 ;  /* 0x009896800000995d */ /* 0x002fea0003900000 */
[----:B------:R-:W1:Y:S02]  /*74a0*/  @!P1 SYNCS.PHASECHK.TRANS64 P1, [R67+URZ+0x5d0], R5 ;  /* 0x0005d005430095a7 */ /* 0x000e6400080210ff */
[----:B-1----:R-:W-:Y:S05]  /*74b0*/  @!P1 BRA `(.L_x_96) ;  /* 0xfffffffc00f09947 */ /* 0x002fea000383ffff */
[----:B------:R-:W-:Y:S05]  /*74c0*/  BRA `(.L_x_95) ;  /* 0xffffffec00387947 */ /* 0x000fea000383ffff */
        .weak           $__internal_0_$__cuda_sm10x_tcgen05_guardrail_trap_col_being_dealloced_not_returned_by_alloc
        .type           $__internal_0_$__cuda_sm10x_tcgen05_guardrail_trap_col_being_dealloced_not_returned_by_alloc,@function
        .size           $__internal_0_$__cuda_sm10x_tcgen05_guardrail_trap_col_being_dealloced_not_returned_by_alloc,($__internal_1_$__cuda_sm10x_tcgen05_guardrail_trap_phase_invalid_during_alloc - $__internal_0_$__cuda_sm10x_tcgen05_guardrail_trap_col_being_dealloced_not_returned_by_alloc)
$__internal_0_$__cuda_sm10x_tcgen05_guardrail_trap_col_being_dealloced_not_returned_by_alloc:
[----:B------:R-:W-:Y:S05]  /*74d0*/  BPT.TRAP 0x1 ;  /* 0x000000040000795c */ /* 0x000fea0000300000 */
[----:B------:R-:W-:-:S04]  /*74e0*/  HFMA2 R3, -RZ, RZ, 0, 0 ;  /* 0x00000000ff037431 */ /* 0x000fc800000001ff */
[----:B------:R-:W-:Y:S05]  /*74f0*/  RET.REL.NODEC R2 `(_ZN7cutlass13device_kernelINS_4gemm6kernel13GemmUniversalIN4cute5tupleIJiiiiEEENS1_10collective13CollectiveMmaINS1_35MainloopSm100TmaUmmaWarpSpecializedILi88ELi2ELi4ENS5_IJNS4_1CILi1EEESB_SB_EEEEENS5_IJNSA_ILi64EEENSA_ILi16EEESF_EEENS_6half_tENS5_IJlSB_lEEESH_SI_NS4_8TiledMMAINS4_8MMA_AtomIJNS4_20SM100_MMA_F16BF16_SSISH_SH_fLi64ELi16ELNS4_4UMMA5MajorE0ELSN_0ELNSM_7ScaleInE0ELSO_0EEEEEENS4_6LayoutISC_NS5_IJNSA_ILi0EEESS_SS_EEEEENS5_IJNS4_10UnderscoreESV_SV_EEEEENS4_13SM90_TMA_LOADENS4_14ComposedLayoutINS4_7SwizzleILi1ELi4ELi3EEENS4_18smem_ptr_flag_bitsILi16EEENSR_INS5_IJNSA_ILi8EEESF_EEENS5_IJSF_SB_EEEEEEEvNS4_8identityESY_S18_vS19_EENS_8epilogue10collective18CollectiveEpilogueINS1B_23Sm100TmaWarpSpecializedILi2ELi1ELi8ELb1ELb0EEEJSG_NS5_IJNSR_ISE_SB_EENSR_ISF_SB_EEEEESH_SI_SH_SI_NS1B_6fusion15FusionCallbacksIS1F_NS1J_17LinearCombinationISH_fSH_fLNS_15FloatRoundStyleE2EEESG_S1I_JEEENS4_5SM1004TMEM4LOAD26SM100_TMEM_LOAD_16dp256b2xESY_S18_NS4_17SM75_U32x4_LDSM_NENS4_14SM90_TMA_STOREES18_NS4_17SM90_U32x4_STSM_NENS4_39AutoVectorizingCopyWithAssumedAlignmentILi128EEEEEEvvEEEEvNT_6ParamsE) ;  /* 0xffffff8802c07950 */ /* 0x000fea0003c3ffff */
        .weak           $__internal_1_$__cuda_sm10x_tcgen05_guardrail_trap_phase_invalid_during_alloc
        .type           $__internal_1_$__cuda_sm10x_tcgen05_guardrail_trap_phase_invalid_during_alloc,@function
        .size           $__internal_1_$__cuda_sm10x_tcgen05_guardrail_trap_phase_invalid_during_alloc,($__internal_2_$__cuda_sm10x_tcgen05_guardrail_trap_unallocated_columns_being_dealloced - $__internal_1_$__cuda_sm10x_tcgen05_guardrail_trap_phase_invalid_during_alloc)
$__internal_1_$__cuda_sm10x_tcgen05_guardrail_trap_phase_invalid_during_alloc:
[----:B------:R-:W-:Y:S05]  /*7500*/  BPT.TRAP 0x1 ;  /* 0x000000040000795c */ /* 0x000fea0000300000 */
[----:B------:R-:W-:-:S04]  /*7510*/  MOV R3, 0x0 ;  /* 0x0000000000037802 */ /* 0x000fc80000000f00 */
[----:B------:R-:W-:Y:S05]  /*7520*/  RET.REL.NODEC R2 `(_ZN7cutlass13device_kernelINS_4gemm6kernel13GemmUniversalIN4cute5tupleIJiiiiEEENS1_10collective13CollectiveMmaINS1_35MainloopSm100TmaUmmaWarpSpecializedILi88ELi2ELi4ENS5_IJNS4_1CILi1EEESB_SB_EEEEENS5_IJNSA_ILi64EEENSA_ILi16EEESF_EEENS_6half_tENS5_IJlSB_lEEESH_SI_NS4_8TiledMMAINS4_8MMA_AtomIJNS4_20SM100_MMA_F16BF16_SSISH_SH_fLi64ELi16ELNS4_4UMMA5MajorE0ELSN_0ELNSM_7ScaleInE0ELSO_0EEEEEENS4_6LayoutISC_NS5_IJNSA_ILi0EEESS_SS_EEEEENS5_IJNS4_10UnderscoreESV_SV_EEEEENS4_13SM90_TMA_LOADENS4_14ComposedLayoutINS4_7SwizzleILi1ELi4ELi3EEENS4_18smem_ptr_flag_bitsILi16EEENSR_INS5_IJNSA_ILi8EEESF_EEENS5_IJSF_SB_EEEEEEEvNS4_8identityESY_S18_vS19_EENS_8epilogue10collective18CollectiveEpilogueINS1B_23Sm100TmaWarpSpecializedILi2ELi1ELi8ELb1ELb0EEEJSG_NS5_IJNSR_ISE_SB_EENSR_ISF_SB_EEEEESH_SI_SH_SI_NS1B_6fusion15FusionCallbacksIS1F_NS1J_17LinearCombinationISH_fSH_fLNS_15FloatRoundStyleE2EEESG_S1I_JEEENS4_5SM1004TMEM4LOAD26SM100_TMEM_LOAD_16dp256b2xESY_S18_NS4_17SM75_U32x4_LDSM_NENS4_14SM90_TMA_STOREES18_NS4_17SM90_U32x4_STSM_NENS4_39AutoVectorizingCopyWithAssumedAlignmentILi128EEEEEEvvEEEEvNT_6ParamsE) ;  /* 0xffffff8802b47950 */ /* 0x000fea0003c3ffff */
        .weak           $__internal_2_$__cuda_sm10x_tcgen05_guardrail_trap_unallocated_columns_being_dealloced
        .type           $__internal_2_$__cuda_sm10x_tcgen05_guardrail_trap_unallocated_columns_being_dealloced,@function
        .size           $__internal_2_$__cuda_sm10x_tcgen05_guardrail_trap_unallocated_columns_being_dealloced,(.L_x_153 - $__internal_2_$__cuda_sm10x_tcgen05_guardrail_trap_unallocated_columns_being_dealloced)
$__internal_2_$__cuda_sm10x_tcgen05_guardrail_trap_unallocated_columns_being_dealloced:
[----:B------:R-:W-:Y:S05]  /*7530*/  BPT.TRAP 0x1 ;  /* 0x000000040000795c */ /* 0x000fea0000300000 */
[----:B------:R-:W-:-:S04]  /*7540*/  HFMA2 R3, -RZ, RZ, 0, 0 ;  /* 0x00000000ff037431 */ /* 0x000fc800000001ff */
[----:B------:R-:W-:Y:S05]  /*7550*/  RET.REL.NODEC R2 `(_ZN7cutlass13device_kernelINS_4gemm6kernel13GemmUniversalIN4cute5tupleIJiiiiEEENS1_10collective13CollectiveMmaINS1_35MainloopSm100TmaUmmaWarpSpecializedILi88ELi2ELi4ENS5_IJNS4_1CILi1EEESB_SB_EEEEENS5_IJNSA_ILi64EEENSA_ILi16EEESF_EEENS_6half_tENS5_IJlSB_lEEESH_SI_NS4_8TiledMMAINS4_8MMA_AtomIJNS4_20SM100_MMA_F16BF16_SSISH_SH_fLi64ELi16ELNS4_4UMMA5MajorE0ELSN_0ELNSM_7ScaleInE0ELSO_0EEEEEENS4_6LayoutISC_NS5_IJNSA_ILi0EEESS_SS_EEEEENS5_IJNS4_10UnderscoreESV_SV_EEEEENS4_13SM90_TMA_LOADENS4_14ComposedLayoutINS4_7SwizzleILi1ELi4ELi3EEENS4_18smem_ptr_flag_bitsILi16EEENSR_INS5_IJNSA_ILi8EEESF_EEENS5_IJSF_SB_EEEEEEEvNS4_8identityESY_S18_vS19_EENS_8epilogue10collective18CollectiveEpilogueINS1B_23Sm100TmaWarpSpecializedILi2ELi1ELi8ELb1ELb0EEEJSG_NS5_IJNSR_ISE_SB_EENSR_ISF_SB_EEEEESH_SI_SH_SI_NS1B_6fusion15FusionCallbacksIS1F_NS1J_17LinearCombinationISH_fSH_fLNS_15FloatRoundStyleE2EEESG_S1I_JEEENS4_5SM1004TMEM4LOAD26SM100_TMEM_LOAD_16dp256b2xESY_S18_NS4_17SM75_U32x4_LDSM_NENS4_14SM90_TMA_STOREES18_NS4_17SM90_U32x4_STSM_NENS4_39AutoVectorizingCopyWithAssumedAlignmentILi128EEEEEEvvEEEEvNT_6ParamsE) ;  /* 0xffffff8802a87950 */ /* 0x000fea0003c3ffff */
.L_x_152:
[----:B------:R-:W-:-:S00]  /*7560*/  BRA `(.L_x_152) ;  /* 0xfffffffc00fc7947 */ /* 0x000fc0000383ffff */
[----:B------:R-:W-:-:S00]  /*7570*/  NOP ;  /* 0x0000000000007918 */ /* 0x000fc00000000000 */
        /* <DEDUP_REMOVED lines=8> */
.L_x_153:


//--------------------- .nv.global.init           --------------------------
	.section	.nv.global.init,"aw",@progbits
.nv.global.init:
	.type		$str$27,@object
	.size		$str$27,($str$28 - $str$27)
$str$27:
        /*0000*/ 	.byte	0x28, 0x61, 0x64, 0x64, 0x72, 0x65, 0x73, 0x73, 0x20, 0x26, 0x20, 0x6d, 0x61, 0x73, 0x6b, 0x29
        /*0010*/ 	.byte	0x20, 0x3d, 0x3d, 0x20, 0x30, 0x00
	.type		$str$28,@object
	.size		$str$28,($str$26 - $str$28)
$str$28:
        /*0016*/ 	.byte	0x2f, 0x74, 0x6d, 0x70, 0x2f, 0x63, 0x75, 0x74, 0x6c, 0x61, 0x73, 0x73, 0x5f, 0x73, 0x77, 0x65
        /*0026*/ 	.byte	0x65, 0x70, 0x5f, 0x73, 0x72, 0x63, 0x2f, 0x69, 0x6e, 0x63, 0x6c, 0x75, 0x64, 0x65, 0x2f, 0x63
        /*0036*/ 	.byte	0x75, 0x74, 0x65, 0x2f, 0x70, 0x6f, 0x69, 0x6e, 0x74, 0x65, 0x72, 0x5f, 0x66, 0x6c, 0x61, 0x67
        /*0046*/ 	.byte	0x67, 0x65, 0x64, 0x2e, 0x68, 0x70, 0x70, 0x00
	.type		$str$26,@object
	.size		$str$26,($str$25 - $str$26)
$str$26:
        /*004e*/ 	.byte	0x2f, 0x74, 0x6d, 0x70, 0x2f, 0x63, 0x75, 0x74, 0x6c, 0x61, 0x73, 0x73, 0x5f, 0x73, 0x77, 0x65
        /*005e*/ 	.byte	0x65, 0x70, 0x5f, 0x73, 0x72, 0x63, 0x2f, 0x69, 0x6e, 0x63, 0x6c, 0x75, 0x64, 0x65, 0x2f, 0x63
        /*006e*/ 	.byte	0x75, 0x74, 0x65, 0x2f, 0x61, 0x74, 0x6f, 0x6d, 0x2f, 0x63, 0x6f, 0x70, 0x79, 0x5f, 0x74, 0x72
        /*007e*/ 	.byte	0x61, 0x69, 0x74, 0x73, 0x5f, 0x73, 0x6d, 0x31, 0x30, 0x30, 0x2e, 0x68, 0x70, 0x70, 0x00
	.type		$str$25,@object
	.size		$str$25,(__unnamed_1 - $str$25)
$str$25:
        /*008d*/ 	.byte	0x28, 0x28, 0x75, 0x69, 0x6e, 0x74, 0x33, 0x32, 0x5f, 0x74, 0x28, 0x74, 0x68, 0x72, 0x65, 0x61
        /*009d*/ 	.byte	0x64, 0x49, 0x64, 0x78, 0x2e, 0x78, 0x29, 0x20, 0x2f, 0x20, 0x33, 0x32, 0x29, 0x20, 0x25, 0x20
        /*00ad*/ 	.byte	0x34, 0x29, 0x20, 0x3d, 0x3d, 0x20, 0x28, 0x28, 0x28, 0x74, 0x6d, 0x65, 0x6d, 0x5f, 0x61, 0x64
        /*00bd*/ 	.byte	0x64, 0x72, 0x20, 0x3e, 0x3e, 0x20, 0x31, 0x36, 0x29, 0x20, 0x2f, 0x20, 0x33, 0x32, 0x29, 0x20
        /*00cd*/ 	.byte	0x25, 0x20, 0x34, 0x29, 0x00
	.type		__unnamed_1,@object
	.size		__unnamed_1,(__unnamed_2 - __unnamed_1)
__unnamed_1:
        /*00d2*/ 	.byte	0x61, 0x75, 0x74, 0x6f, 0x20, 0x63, 0x75, 0x74, 0x65, 0x3a, 0x3a, 0x61, 0x73, 0x5f, 0x70, 0x6f
        /* <DEDUP_REMOVED lines=24> */
        /*0262*/ 	.byte	0x3e, 0x3e, 0x3e, 0x5d, 0x00
	.type		__unnamed_2,@object
	.size		__unnamed_2,(.L_2 - __unnamed_2)
__unnamed_2:
        /* <DEDUP_REMOVED lines=42> */
        /*0507*/ 	.byte	0x3e, 0x5d, 0x00
.L_2:


//--------------------- .nv.shared._ZN7cutlass13device_kernelINS_4gemm6kernel13GemmUniversalIN4cute5tupleIJiiiiEEENS1_10collective13CollectiveMmaINS1_35MainloopSm100TmaUmmaWarpSpecializedILi88ELi2ELi4ENS5_IJNS4_1CILi1EEESB_SB_EEEEENS5_IJNSA_ILi64EEENSA_ILi16EEESF_EEENS_6half_tENS5_IJlSB_lEEESH_SI_NS4_8TiledMMAINS4_8MMA_AtomIJNS4_20SM100_MMA_F16BF16_SSISH_SH_fLi64ELi16ELNS4_4UMMA5MajorE0ELSN_0ELNSM_7ScaleInE0ELSO_0EEEEEENS4_6LayoutISC_NS5_IJNSA_ILi0EEESS_SS_EEEEENS5_IJNS4_10UnderscoreESV_SV_EEEEENS4_13SM90_TMA_LOADENS4_14ComposedLayoutINS4_7SwizzleILi1ELi4ELi3EEENS4_18smem_ptr_flag_bitsILi16EEENSR_INS5_IJNSA_ILi8EEESF_EEENS5_IJSF_SB_EEEEEEEvNS4_8identityESY_S18_vS19_EENS_8epilogue10collective18CollectiveEpilogueINS1B_23Sm100TmaWarpSpecializedILi2ELi1ELi8ELb1ELb0EEEJSG_NS5_IJNSR_ISE_SB_EENSR_ISF_SB_EEEEESH_SI_SH_SI_NS1B_6fusion15FusionCallbacksIS1F_NS1J_17LinearCombinationISH_fSH_fLNS_15FloatRoundStyleE2EEESG_S1I_JEEENS4_5SM1004TMEM4LOAD26SM100_TMEM_LOAD_16dp256b2xESY_S18_NS4_17SM75_U32x4_LDSM_NENS4_14SM90_TMA_STOREES18_NS4_17SM90_U32x4_STSM_NENS4_39AutoVectorizingCopyWithAssumedAlignmentILi128EEEEEEvvEEEEvNT_6ParamsE --------------------------
	.section	.nv.shared._ZN7cutlass13device_kernelINS_4gemm6kernel13GemmUniversalIN4cute5tupleIJiiiiEEENS1_10collective13CollectiveMmaINS1_35MainloopSm100TmaUmmaWarpSpecializedILi88ELi2ELi4ENS5_IJNS4_1CILi1EEESB_SB_EEEEENS5_IJNSA_ILi64EEENSA_ILi16EEESF_EEENS_6half_tENS5_IJlSB_lEEESH_SI_NS4_8TiledMMAINS4_8MMA_AtomIJNS4_20SM100_MMA_F16BF16_SSISH_SH_fLi64ELi16ELNS4_4UMMA5MajorE0ELSN_0ELNSM_7ScaleInE0ELSO_0EEEEEENS4_6LayoutISC_NS5_IJNSA_ILi0EEESS_SS_EEEEENS5_IJNS4_10UnderscoreESV_SV_EEEEENS4_13SM90_TMA_LOADENS4_14ComposedLayoutINS4_7SwizzleILi1ELi4ELi3EEENS4_18smem_ptr_flag_bitsILi16EEENSR_INS5_IJNSA_ILi8EEESF_EEENS5_IJSF_SB_EEEEEEEvNS4_8identityESY_S18_vS19_EENS_8epilogue10collective18CollectiveEpilogueINS1B_23Sm100TmaWarpSpecializedILi2ELi1ELi8ELb1ELb0EEEJSG_NS5_IJNSR_ISE_SB_EENSR_ISF_SB_EEEEESH_SI_SH_SI_NS1B_6fusion15FusionCallbacksIS1F_NS1J_17LinearCombinationISH_fSH_fLNS_15FloatRoundStyleE2EEESG_S1I_JEEENS4_5SM1004TMEM4LOAD26SM100_TMEM_LOAD_16dp256b2xESY_S18_NS4_17SM75_U32x4_LDSM_NENS4_14SM90_TMA_STOREES18_NS4_17SM90_U32x4_STSM_NENS4_39AutoVectorizingCopyWithAssumedAlignmentILi128EEEEEEvvEEEEvNT_6ParamsE,"aw",@nobits
	.sectionflags	@""
	.align	16
	.zero		1024


//--------------------- .nv.shared.reserved.0     --------------------------
	.section	.nv.shared.reserved.0,"aw",@nobits
	.weak		__nv_reservedSMEM_offset_0_alias
	.size		__nv_reservedSMEM_offset_0_alias, 0, 64
	.other		__nv_reservedSMEM_offset_0_alias,@"STO_CUDA_RESERVED_SHARED STV_DEFAULT"
__nv_reservedSMEM_offset_0_alias:
	.zero		0
.nv.shared.reserved.0:
	.zero		64
	.weak		__nv_reservedSMEM_tcgen05_partition
	.type		__nv_reservedSMEM_tcgen05_partition,@object
	.size		__nv_reservedSMEM_tcgen05_partition,(.L_0 - __nv_reservedSMEM_tcgen05_partition)
__nv_reservedSMEM_tcgen05_partition:
	.zero		32
.L_0:


//--------------------- .nv.global                --------------------------
	.section	.nv.global,"aw",@nobits
.nv.global:
	.type		_ZN40_INTERNAL_02a3398a_4_k_cu_50703d5d_112874cute1_E,@object
	.size		_ZN40_INTERNAL_02a3398a_4_k_cu_50703d5d_112874cute1_E,(_ZN40_INTERNAL_02a3398a_4_k_cu_50703d5d_112874cuda3std3__45__cpo6cbeginE - _ZN40_INTERNAL_02a3398a_4_k_cu_50703d5d_112874cute1_E)
_ZN40_INTERNAL_02a3398a_4_k_cu_50703d5d_112874cute1_E:
	.zero		1
	.type		_ZN40_INTERNAL_02a3398a_4_k_cu_50703d5d_112874cuda3std3__45__cpo6cbeginE,@object
	.size		_ZN40_INTERNAL_02a3398a_4_k_cu_50703d5d_112874cuda3std3__45__cpo6cbeginE,(_ZN40_INTERNAL_02a3398a_4_k_cu_50703d5d_112874cuda3std3__48in_placeE - _ZN40_INTERNAL_02a3398a_4_k_cu_50703d5d_112874cuda3std3__45__cpo6cbeginE)
_ZN40_INTERNAL_02a3398a_4_k_cu_50703d5d_112874cuda3std3__45__cpo6cbeginE:
	.zero		1
	.type		_ZN40_INTERNAL_02a3398a_4_k_cu_50703d5d_112874cuda3std3__48in_placeE,@object
	.size		_ZN40_INTERNAL_02a3398a_4_k_cu_50703d5d_112874cuda3std3__48in_placeE,(_ZN40_INTERNAL_02a3398a_4_k_cu_50703d5d_112874cuda3std6ranges3__45__cpo9iter_moveE - _ZN40_INTERNAL_02a3398a_4_k_cu_50703d5d_112874cuda3std3__48in_placeE)
_ZN40_INTERNAL_02a3398a_4_k_cu_50703d5d_112874cuda3std3__48in_placeE:
	.zero		1
	.type		_ZN40_INTERNAL_02a3398a_4_k_cu_50703d5d_112874cuda3std6ranges3__45__cpo9iter_moveE,@object
	.size		_ZN40_INTERNAL_02a3398a_4_k_cu_50703d5d_112874cuda3std6ranges3__45__cpo9iter_moveE,(_ZN40_INTERNAL_02a3398a_4_k_cu_50703d5d_112874cuda3std3__45__cpo5beginE - _ZN40_INTERNAL_02a3398a_4_k_cu_50703d5d_112874cuda3std6ranges3__45__cpo9iter_moveE)
_ZN40_INTERNAL_02a3398a_4_k_cu_50703d5d_112874cuda3std6ranges3__45__cpo9iter_moveE:
	.zero		1
	.type		_ZN40_INTERNAL_02a3398a_4_k_cu_50703d5d_112874cuda3std3__45__cpo5beginE,@object
	.size		_ZN40_INTERNAL_02a3398a_4_k_cu_50703d5d_112874cuda3std3__45__cpo5beginE,(_ZN40_INTERNAL_02a3398a_4_k_cu_50703d5d_112874cuda3std3__442_GLOBAL__N__02a3398a_4_k_cu_50703d5d_112876ignoreE - _ZN40_INTERNAL_02a3398a_4_k_cu_50703d5d_112874cuda3std3__45__cpo5beginE)
_ZN40_INTERNAL_02a3398a_4_k_cu_50703d5d_112874cuda3std3__45__cpo5beginE:
	.zero		1
	.type		_ZN40_INTERNAL_02a3398a_4_k_cu_50703d5d_112874cuda3std3__442_GLOBAL__N__02a3398a_4_k_cu_50703d5d_112876ignoreE,@object
	.size		_ZN40_INTERNAL_02a3398a_4_k_cu_50703d5d_112874cuda3std3__442_GLOBAL__N__02a3398a_4_k_cu_50703d5d_112876ignoreE,(_ZN40_INTERNAL_02a3398a_4_k_cu_50703d5d_112874cute7productE - _ZN40_INTERNAL_02a3398a_4_k_cu_50703d5d_112874cuda3std3__442_GLOBAL__N__02a3398a_4_k_cu_50703d5d_112876ignoreE)
_ZN40_INTERNAL_02a3398a_4_k_cu_50703d5d_112874cuda3std3__442_GLOBAL__N__02a3398a_4_k_cu_50703d5d_112876ignoreE:
	.zero		1
	.type		_ZN40_INTERNAL_02a3398a_4_k_cu_50703d5d_112874cute7productE,@object
	.size		_ZN40_INTERNAL_02a3398a_4_k_cu_50703d5d_112874cute7productE,(_ZN40_INTERNAL_02a3398a_4_k_cu_50703d5d_112874cuda3std3__45__cpo3endE - _ZN40_INTERNAL_02a3398a_4_k_cu_50703d5d_112874cute7productE)
_ZN40_INTERNAL_02a3398a_4_k_cu_50703d5d_112874cute7productE:
	.zero		1
	.type		_ZN40_INTERNAL_02a3398a_4_k_cu_50703d5d_112874cuda3std3__45__cpo3endE,@object
	.size		_ZN40_INTERNAL_02a3398a_4_k_cu_50703d5d_112874cuda3std3__45__cpo3endE,(_ZN40_INTERNAL_02a3398a_4_k_cu_50703d5d_112874cuda3std3__419piecewise_constructE - _ZN40_INTERNAL_02a3398a_4_k_cu_50703d5d_112874cuda3std3__45__cpo3endE)
_ZN40_INTERNAL_02a3398a_4_k_cu_50703d5d_112874cuda3std3__45__cpo3endE:
	.zero		1
	.type		_ZN40_INTERNAL_02a3398a_4_k_cu_50703d5d_112874cuda3std3__419piecewise_constructE,@object
	.size		_ZN40_INTERNAL_02a3398a_4_k_cu_50703d5d_112874cuda3std3__419piecewise_constructE,(_ZN40_INTERNAL_02a3398a_4_k_cu_50703d5d_112874cuda3std3__45__cpo4cendE - _ZN40_INTERNAL_02a3398a_4_k_cu_50703d5d_112874cuda3std3__419piecewise_constructE)
_ZN40_INTERNAL_02a3398a_4_k_cu_50703d5d_112874cuda3std3__419piecewise_constructE:
	.zero		1
	.type		_ZN40_INTERNAL_02a3398a_4_k_cu_50703d5d_112874cuda3std3__45__cpo4cendE,@object
	.size		_ZN40_INTERNAL_02a3398a_4_k_cu_50703d5d_112874cuda3std3__45__cpo4cendE,(_ZN40_INTERNAL_02a3398a_4_k_cu_50703d5d_112874cuda3std6ranges3__45__cpo4swapE - _ZN40_INTERNAL_02a3398a_4_k_cu_50703d5d_112874cuda3std3__45__cpo4cendE)
_ZN40_INTERNAL_02a3398a_4_k_cu_50703d5d_112874cuda3std3__45__cpo4cendE:
	.zero		1
	.type		_ZN40_INTERNAL_02a3398a_4_k_cu_50703d5d_112874cuda3std6ranges3__45__cpo4swapE,@object
	.size		_ZN40_INTERNAL_02a3398a_4_k_cu_50703d5d_112874cuda3std6ranges3__45__cpo4swapE,(.L_10 - _ZN40_INTERNAL_02a3398a_4_k_cu_50703d5d_112874cuda3std6ranges3__45__cpo4swapE)
_ZN40_INTERNAL_02a3398a_4_k_cu_50703d5d_112874cuda3std6ranges3__45__cpo4swapE:
	.zero		1
.L_10:


//--------------------- .nv.constant0._ZN7cutlass13device_kernelINS_4gemm6kernel13GemmUniversalIN4cute5tupleIJiiiiEEENS1_10collective13CollectiveMmaINS1_35MainloopSm100TmaUmmaWarpSpecializedILi88ELi2ELi4ENS5_IJNS4_1CILi1EEESB_SB_EEEEENS5_IJNSA_ILi64EEENSA_ILi16EEESF_EEENS_6half_tENS5_IJlSB_lEEESH_SI_NS4_8TiledMMAINS4_8MMA_AtomIJNS4_20SM100_MMA_F16BF16_SSISH_SH_fLi64ELi16ELNS4_4UMMA5MajorE0ELSN_0ELNSM_7ScaleInE0ELSO_0EEEEEENS4_6LayoutISC_NS5_IJNSA_ILi0EEESS_SS_EEEEENS5_IJNS4_10UnderscoreESV_SV_EEEEENS4_13SM90_TMA_LOADENS4_14ComposedLayoutINS4_7SwizzleILi1ELi4ELi3EEENS4_18smem_ptr_flag_bitsILi16EEENSR_INS5_IJNSA_ILi8EEESF_EEENS5_IJSF_SB_EEEEEEEvNS4_8identityESY_S18_vS19_EENS_8epilogue10collective18CollectiveEpilogueINS1B_23Sm100TmaWarpSpecializedILi2ELi1ELi8ELb1ELb0EEEJSG_NS5_IJNSR_ISE_SB_EENSR_ISF_SB_EEEEESH_SI_SH_SI_NS1B_6fusion15FusionCallbacksIS1F_NS1J_17LinearCombinationISH_fSH_fLNS_15FloatRoundStyleE2EEESG_S1I_JEEENS4_5SM1004TMEM4LOAD26SM100_TMEM_LOAD_16dp256b2xESY_S18_NS4_17SM75_U32x4_LDSM_NENS4_14SM90_TMA_STOREES18_NS4_17SM90_U32x4_STSM_NENS4_39AutoVectorizingCopyWithAssumedAlignmentILi128EEEEEEvvEEEEvNT_6ParamsE --------------------------
	.section	.nv.constant0._ZN7cutlass13device_kernelINS_4gemm6kernel13GemmUniversalIN4cute5tupleIJiiiiEEENS1_10collective13CollectiveMmaINS1_35MainloopSm100TmaUmmaWarpSpecializedILi88ELi2ELi4ENS5_IJNS4_1CILi1EEESB_SB_EEEEENS5_IJNSA_ILi64EEENSA_ILi16EEESF_EEENS_6half_tENS5_IJlSB_lEEESH_SI_NS4_8TiledMMAINS4_8MMA_AtomIJNS4_20SM100_MMA_F16BF16_SSISH_SH_fLi64ELi16ELNS4_4UMMA5MajorE0ELSN_0ELNSM_7ScaleInE0ELSO_0EEEEEENS4_6LayoutISC_NS5_IJNSA_ILi0EEESS_SS_EEEEENS5_IJNS4_10UnderscoreESV_SV_EEEEENS4_13SM90_TMA_LOADENS4_14ComposedLayoutINS4_7SwizzleILi1ELi4ELi3EEENS4_18smem_ptr_flag_bitsILi16EEENSR_INS5_IJNSA_ILi8EEESF_EEENS5_IJSF_SB_EEEEEEEvNS4_8identityESY_S18_vS19_EENS_8epilogue10collective18CollectiveEpilogueINS1B_23Sm100TmaWarpSpecializedILi2ELi1ELi8ELb1ELb0EEEJSG_NS5_IJNSR_ISE_SB_EENSR_ISF_SB_EEEEESH_SI_SH_SI_NS1B_6fusion15FusionCallbacksIS1F_NS1J_17LinearCombinationISH_fSH_fLNS_15FloatRoundStyleE2EEESG_S1I_JEEENS4_5SM1004TMEM4LOAD26SM100_TMEM_LOAD_16dp256b2xESY_S18_NS4_17SM75_U32x4_LDSM_NENS4_14SM90_TMA_STOREES18_NS4_17SM90_U32x4_STSM_NENS4_39AutoVectorizingCopyWithAssumedAlignmentILi128EEEEEEvvEEEEvNT_6ParamsE,"a",@progbits
	.sectionflags	@""
	.align	4
.nv.constant0._ZN7cutlass13device_kernelINS_4gemm6kernel13GemmUniversalIN4cute5tupleIJiiiiEEENS1_10collective13CollectiveMmaINS1_35MainloopSm100TmaUmmaWarpSpecializedILi88ELi2ELi4ENS5_IJNS4_1CILi1EEESB_SB_EEEEENS5_IJNSA_ILi64EEENSA_ILi16EEESF_EEENS_6half_tENS5_IJlSB_lEEESH_SI_NS4_8TiledMMAINS4_8MMA_AtomIJNS4_20SM100_MMA_F16BF16_SSISH_SH_fLi64ELi16ELNS4_4UMMA5MajorE0ELSN_0ELNSM_7ScaleInE0ELSO_0EEEEEENS4_6LayoutISC_NS5_IJNSA_ILi0EEESS_SS_EEEEENS5_IJNS4_10UnderscoreESV_SV_EEEEENS4_13SM90_TMA_LOADENS4_14ComposedLayoutINS4_7SwizzleILi1ELi4ELi3EEENS4_18smem_ptr_flag_bitsILi16EEENSR_INS5_IJNSA_ILi8EEESF_EEENS5_IJSF_SB_EEEEEEEvNS4_8identityESY_S18_vS19_EENS_8epilogue10collective18CollectiveEpilogueINS1B_23Sm100TmaWarpSpecializedILi2ELi1ELi8ELb1ELb0EEEJSG_NS5_IJNSR_ISE_SB_EENSR_ISF_SB_EEEEESH_SI_SH_SI_NS1B_6fusion15FusionCallbacksIS1F_NS1J_17LinearCombinationISH_fSH_fLNS_15FloatRoundStyleE2EEESG_S1I_JEEENS4_5SM1004TMEM4LOAD26SM100_TMEM_LOAD_16dp256b2xESY_S18_NS4_17SM75_U32x4_LDSM_NENS4_14SM90_TMA_STOREES18_NS4_17SM90_U32x4_STSM_NENS4_39AutoVectorizingCopyWithAssumedAlignmentILi128EEEEEEvvEEEEvNT_6ParamsE:
	.zero		2944


//--------------------- SYMBOLS --------------------------

	.type		.nv.reservedSmem.offset0,@object
	.size		.nv.reservedSmem.offset0,0x4
	.type		.nv.reservedSmem.cap,@object
	.size		.nv.reservedSmem.cap,0x4
	.type		__assertfail,@function
